	.target	sm_103a

	.elftype	@"ET_EXEC"


//--------------------- .note.nv.tkinfo           --------------------------
	.section	.note.nv.tkinfo,"",@"SHT_NOTE"
	.sectionflags	@"SHF_NOTE_NV_TKINFO"
	.tkinfo
        /*0018*/ 	.word	0x00000002
        /*0030*/ 	.string	""
        /*0030*/ 	.string	"ptxas"
        /*0030*/ 	.string	"Cuda compilation tools, release 13.0, V13.0.88"
        /*0030*/ 	.string	"Build cuda_13.0.r13.0/compiler.36424714_0"
        /*0030*/ 	.string	"-arch sm_103a -m 64 "



//--------------------- .note.nv.cuinfo           --------------------------
	.section	.note.nv.cuinfo,"",@"SHT_NOTE"
	.sectionflags	@"SHF_NOTE_NV_CUINFO"
        /*0018*/ 	.short	0x0002
        /*001a*/ 	.short	0x0067
        /*001c*/ 	.short	0x0082
	.zero		2


//--------------------- .nv.info                  --------------------------
	.section	.nv.info,"",@"SHT_CUDA_INFO"
	.align	4


	//----- nvinfo : EIATTR_REGCOUNT
	.align		4
        /*0000*/ 	.byte	0x04, 0x2f
        /*0002*/ 	.short	(.L_29 - .L_28)
	.align		4
.L_28:
        /*0004*/ 	.word	index@(_Z37convert_vertical_slash_indexes_kernelPKiS0_S0_S0_PiS1_S1_S1_llllllb)
        /*0008*/ 	.word	0x00000028


	//----- nvinfo : EIATTR_FRAME_SIZE
	.align		4
.L_29:
        /*000c*/ 	.byte	0x04, 0x11
        /*000e*/ 	.short	(.L_31 - .L_30)
	.align		4
.L_30:
        /*0010*/ 	.word	index@(_Z37convert_vertical_slash_indexes_kernelPKiS0_S0_S0_PiS1_S1_S1_llllllb)
        /*0014*/ 	.word	0x00000000


	//----- nvinfo : EIATTR_REGCOUNT
	.align		4
.L_31:
        /*0018*/ 	.byte	0x04, 0x2f
        /*001a*/ 	.short	(.L_33 - .L_32)
	.align		4
.L_32:
        /*001c*/ 	.word	index@(_Z47convert_vertical_slash_indexes_kernel_mergeheadPKiS0_S0_S0_S0_S0_PiS1_S1_S1_llllllb)
        /*0020*/ 	.word	0x00000028


	//----- nvinfo : EIATTR_FRAME_SIZE
	.align		4
.L_33:
        /*0024*/ 	.byte	0x04, 0x11
        /*0026*/ 	.short	(.L_35 - .L_34)
	.align		4
.L_34:
        /*0028*/ 	.word	index@(_Z47convert_vertical_slash_indexes_kernel_mergeheadPKiS0_S0_S0_S0_S0_PiS1_S1_S1_llllllb)
        /*002c*/ 	.word	0x00000000


	//----- nvinfo : EIATTR_MIN_STACK_SIZE
	.align		4
.L_35:
        /*0030*/ 	.byte	0x04, 0x12
        /*0032*/ 	.short	(.L_37 - .L_36)
	.align		4
.L_36:
        /*0034*/ 	.word	index@(_Z47convert_vertical_slash_indexes_kernel_mergeheadPKiS0_S0_S0_S0_S0_PiS1_S1_S1_llllllb)
        /*0038*/ 	.word	0x00000000


	//----- nvinfo : EIATTR_MIN_STACK_SIZE
	.align		4
.L_37:
        /*003c*/ 	.byte	0x04, 0x12
        /*003e*/ 	.short	(.L_39 - .L_38)
	.align		4
.L_38:
        /*0040*/ 	.word	index@(_Z37convert_vertical_slash_indexes_kernelPKiS0_S0_S0_PiS1_S1_S1_llllllb)
        /*0044*/ 	.word	0x00000000
.L_39:


//--------------------- .nv.compat                --------------------------
	.section	.nv.compat,"",@"SHT_CUDA_COMPAT_INFO"
	.align	4
        /*0000*/ 	.byte	0x02, 0x09, 0x01, 0x00, 0x02, 0x02, 0x01, 0x00, 0x02, 0x05, 0x05, 0x00, 0x03, 0x07, 0x01, 0x01
        /*0010*/ 	.byte	0x02, 0x03, 0x00, 0x00, 0x02, 0x06, 0x01, 0x00, 0x04, 0x0b, 0x08, 0x00, 0x00, 0x00, 0x00, 0x00
        /*0020*/ 	.byte	0x00, 0x00, 0x00, 0x00


//--------------------- .nv.info._Z47convert_vertical_slash_indexes_kernel_mergeheadPKiS0_S0_S0_S0_S0_PiS1_S1_S1_llllllb --------------------------
	.section	.nv.info._Z47convert_vertical_slash_indexes_kernel_mergeheadPKiS0_S0_S0_S0_S0_PiS1_S1_S1_llllllb,"",@"SHT_CUDA_INFO"
	.sectionflags	@""
	.align	4


	//----- nvinfo : EIATTR_CUDA_API_VERSION
	.align		4
        /*0000*/ 	.byte	0x04, 0x37
        /*0002*/ 	.short	(.L_41 - .L_40)
.L_40:
        /*0004*/ 	.word	0x00000082


	//----- nvinfo : EIATTR_KPARAM_INFO
	.align		4
.L_41:
        /*0008*/ 	.byte	0x04, 0x17
        /*000a*/ 	.short	(.L_43 - .L_42)
.L_42:
        /*000c*/ 	.word	0x00000000
        /*0010*/ 	.short	0x0010
        /*0012*/ 	.short	0x0080
        /*0014*/ 	.byte	0x00, 0xf0, 0x05, 0x00


	//----- nvinfo : EIATTR_KPARAM_INFO
	.align		4
.L_43:
        /*0018*/ 	.byte	0x04, 0x17
        /*001a*/ 	.short	(.L_45 - .L_44)
.L_44:
        /*001c*/ 	.word	0x00000000
        /*0020*/ 	.short	0x000f
        /*0022*/ 	.short	0x0078
        /*0024*/ 	.byte	0x00, 0xf0, 0x21, 0x00


	//----- nvinfo : EIATTR_KPARAM_INFO
	.align		4
.L_45:
        /*0028*/ 	.byte	0x04, 0x17
        /*002a*/ 	.short	(.L_47 - .L_46)
.L_46:
        /*002c*/ 	.word	0x00000000
        /*0030*/ 	.short	0x000e
        /*0032*/ 	.short	0x0070
        /*0034*/ 	.byte	0x00, 0xf0, 0x21, 0x00


	//----- nvinfo : EIATTR_KPARAM_INFO
	.align		4
.L_47:
        /*0038*/ 	.byte	0x04, 0x17
        /*003a*/ 	.short	(.L_49 - .L_48)
.L_48:
        /*003c*/ 	.word	0x00000000
        /*0040*/ 	.short	0x000d
        /*0042*/ 	.short	0x0068
        /*0044*/ 	.byte	0x00, 0xf0, 0x21, 0x00


	//----- nvinfo : EIATTR_KPARAM_INFO
	.align		4
.L_49:
        /*0048*/ 	.byte	0x04, 0x17
        /*004a*/ 	.short	(.L_51 - .L_50)
.L_50:
        /*004c*/ 	.word	0x00000000
        /*0050*/ 	.short	0x000c
        /*0052*/ 	.short	0x0060
        /*0054*/ 	.byte	0x00, 0xf0, 0x21, 0x00


	//----- nvinfo : EIATTR_KPARAM_INFO
	.align		4
.L_51:
        /*0058*/ 	.byte	0x04, 0x17
        /*005a*/ 	.short	(.L_53 - .L_52)
.L_52:
        /*005c*/ 	.word	0x00000000
        /*0060*/ 	.short	0x000b
        /*0062*/ 	.short	0x0058
        /*0064*/ 	.byte	0x00, 0xf0, 0x21, 0x00


	//----- nvinfo : EIATTR_KPARAM_INFO
	.align		4
.L_53:
        /*0068*/ 	.byte	0x04, 0x17
        /*006a*/ 	.short	(.L_55 - .L_54)
.L_54:
        /*006c*/ 	.word	0x00000000
        /*0070*/ 	.short	0x000a
        /*0072*/ 	.short	0x0050
        /*0074*/ 	.byte	0x00, 0xf0, 0x21, 0x00


	//----- nvinfo : EIATTR_KPARAM_INFO
	.align		4
.L_55:
        /*0078*/ 	.byte	0x04, 0x17
        /*007a*/ 	.short	(.L_57 - .L_56)
.L_56:
        /*007c*/ 	.word	0x00000000
        /*0080*/ 	.short	0x0009
        /*0082*/ 	.short	0x0048
        /*0084*/ 	.byte	0x00, 0xf5, 0x21, 0x00


	//----- nvinfo : EIATTR_KPARAM_INFO
	.align		4
.L_57:
        /*0088*/ 	.byte	0x04, 0x17
        /*008a*/ 	.short	(.L_59 - .L_58)
.L_58:
        /*008c*/ 	.word	0x00000000
        /*0090*/ 	.short	0x0008
        /*0092*/ 	.short	0x0040
        /*0094*/ 	.byte	0x00, 0xf5, 0x21, 0x00


	//----- nvinfo : EIATTR_KPARAM_INFO
	.align		4
.L_59:
        /*0098*/ 	.byte	0x04, 0x17
        /*009a*/ 	.short	(.L_61 - .L_60)
.L_60:
        /*009c*/ 	.word	0x00000000
        /*00a0*/ 	.short	0x0007
        /*00a2*/ 	.short	0x0038
        /*00a4*/ 	.byte	0x00, 0xf5, 0x21, 0x00


	//----- nvinfo : EIATTR_KPARAM_INFO
	.align		4
.L_61:
        /*00a8*/ 	.byte	0x04, 0x17
        /*00aa*/ 	.short	(.L_63 - .L_62)
.L_62:
        /*00ac*/ 	.word	0x00000000
        /*00b0*/ 	.short	0x0006
        /*00b2*/ 	.short	0x0030
        /*00b4*/ 	.byte	0x00, 0xf5, 0x21, 0x00


	//----- nvinfo : EIATTR_KPARAM_INFO
	.align		4
.L_63:
        /*00b8*/ 	.byte	0x04, 0x17
        /*00ba*/ 	.short	(.L_65 - .L_64)
.L_64:
        /*00bc*/ 	.word	0x00000000
        /*00c0*/ 	.short	0x0005
        /*00c2*/ 	.short	0x0028
        /*00c4*/ 	.byte	0x00, 0xf5, 0x21, 0x00


	//----- nvinfo : EIATTR_KPARAM_INFO
	.align		4
.L_65:
        /*00c8*/ 	.byte	0x04, 0x17
        /*00ca*/ 	.short	(.L_67 - .L_66)
.L_66:
        /*00cc*/ 	.word	0x00000000
        /*00d0*/ 	.short	0x0004
        /*00d2*/ 	.short	0x0020
        /*00d4*/ 	.byte	0x00, 0xf5, 0x21, 0x00


	//----- nvinfo : EIATTR_KPARAM_INFO
	.align		4
.L_67:
        /*00d8*/ 	.byte	0x04, 0x17
        /*00da*/ 	.short	(.L_69 - .L_68)
.L_68:
        /*00dc*/ 	.word	0x00000000
        /*00e0*/ 	.short	0x0003
        /*00e2*/ 	.short	0x0018
        /*00e4*/ 	.byte	0x00, 0xf5, 0x21, 0x00


	//----- nvinfo : EIATTR_KPARAM_INFO
	.align		4
.L_69:
        /*00e8*/ 	.byte	0x04, 0x17
        /*00ea*/ 	.short	(.L_71 - .L_70)
.L_70:
        /*00ec*/ 	.word	0x00000000
        /*00f0*/ 	.short	0x0002
        /*00f2*/ 	.short	0x0010
        /*00f4*/ 	.byte	0x00, 0xf5, 0x21, 0x00


	//----- nvinfo : EIATTR_KPARAM_INFO
	.align		4
.L_71:
        /*00f8*/ 	.byte	0x04, 0x17
        /*00fa*/ 	.short	(.L_73 - .L_72)
.L_72:
        /*00fc*/ 	.word	0x00000000
        /*0100*/ 	.short	0x0001
        /*0102*/ 	.short	0x0008
        /*0104*/ 	.byte	0x00, 0xf5, 0x21, 0x00


	//----- nvinfo : EIATTR_KPARAM_INFO
	.align		4
.L_73:
        /*0108*/ 	.byte	0x04, 0x17
        /*010a*/ 	.short	(.L_75 - .L_74)
.L_74:
        /*010c*/ 	.word	0x00000000
        /*0110*/ 	.short	0x0000
        /*0112*/ 	.short	0x0000
        /*0114*/ 	.byte	0x00, 0xf5, 0x21, 0x00


	//----- nvinfo : EIATTR_SPARSE_MMA_MASK
	.align		4
.L_75:
        /*0118*/ 	.byte	0x03, 0x50
        /*011a*/ 	.short	0x0000


	//----- nvinfo : EIATTR_MAXREG_COUNT
	.align		4
        /*011c*/ 	.byte	0x03, 0x1b
        /*011e*/ 	.short	0x00ff


	//----- nvinfo : EIATTR_MERCURY_ISA_VERSION
	.align		4
        /*0120*/ 	.byte	0x03, 0x5f
        /*0122*/ 	.short	0x0101


	//----- nvinfo : EIATTR_VRC_CTA_INIT_COUNT
	.align		4
        /*0124*/ 	.byte	0x02, 0x4a
	.zero		1
	.zero		1


	//----- nvinfo : EIATTR_EXIT_INSTR_OFFSETS
	.align		4
        /*0128*/ 	.byte	0x04, 0x1c
        /*012a*/ 	.short	(.L_77 - .L_76)


	//   ....[0]....
.L_76:
        /*012c*/ 	.word	0x00000140


	//   ....[1]....
        /*0130*/ 	.word	0x000023e0


	//----- nvinfo : EIATTR_CRS_STACK_SIZE
	.align		4
.L_77:
        /*0134*/ 	.byte	0x04, 0x1e
        /*0136*/ 	.short	(.L_79 - .L_78)
.L_78:
        /*0138*/ 	.word	0x00000000


	//----- nvinfo : EIATTR_CBANK_PARAM_SIZE
	.align		4
.L_79:
        /*013c*/ 	.byte	0x03, 0x19
        /*013e*/ 	.short	0x0081


	//----- nvinfo : EIATTR_PARAM_CBANK
	.align		4
        /*0140*/ 	.byte	0x04, 0x0a
        /*0142*/ 	.short	(.L_81 - .L_80)
	.align		4
.L_80:
        /*0144*/ 	.word	index@(.nv.constant0._Z47convert_vertical_slash_indexes_kernel_mergeheadPKiS0_S0_S0_S0_S0_PiS1_S1_S1_llllllb)
        /*0148*/ 	.short	0x0380
        /*014a*/ 	.short	0x0081


	//----- nvinfo : EIATTR_SW_WAR
	.align		4
.L_81:
        /*014c*/ 	.byte	0x04, 0x36
        /*014e*/ 	.short	(.L_83 - .L_82)
.L_82:
        /*0150*/ 	.word	0x00000008
.L_83:


//--------------------- .nv.info._Z37convert_vertical_slash_indexes_kernelPKiS0_S0_S0_PiS1_S1_S1_llllllb --------------------------
	.section	.nv.info._Z37convert_vertical_slash_indexes_kernelPKiS0_S0_S0_PiS1_S1_S1_llllllb,"",@"SHT_CUDA_INFO"
	.sectionflags	@""
	.align	4


	//----- nvinfo : EIATTR_CUDA_API_VERSION
	.align		4
        /*0000*/ 	.byte	0x04, 0x37
        /*0002*/ 	.short	(.L_85 - .L_84)
.L_84:
        /*0004*/ 	.word	0x00000082


	//----- nvinfo : EIATTR_KPARAM_INFO
	.align		4
.L_85:
        /*0008*/ 	.byte	0x04, 0x17
        /*000a*/ 	.short	(.L_87 - .L_86)
.L_86:
        /*000c*/ 	.word	0x00000000
        /*0010*/ 	.short	0x000e
        /*0012*/ 	.short	0x0070
        /*0014*/ 	.byte	0x00, 0xf0, 0x05, 0x00


	//----- nvinfo : EIATTR_KPARAM_INFO
	.align		4
.L_87:
        /*0018*/ 	.byte	0x04, 0x17
        /*001a*/ 	.short	(.L_89 - .L_88)
.L_88:
        /*001c*/ 	.word	0x00000000
        /*0020*/ 	.short	0x000d
        /*0022*/ 	.short	0x0068
        /*0024*/ 	.byte	0x00, 0xf0, 0x21, 0x00


	//----- nvinfo : EIATTR_KPARAM_INFO
	.align		4
.L_89:
        /*0028*/ 	.byte	0x04, 0x17
        /*002a*/ 	.short	(.L_91 - .L_90)
.L_90:
        /*002c*/ 	.word	0x00000000
        /*0030*/ 	.short	0x000c
        /*0032*/ 	.short	0x0060
        /*0034*/ 	.byte	0x00, 0xf0, 0x21, 0x00


	//----- nvinfo : EIATTR_KPARAM_INFO
	.align		4
.L_91:
        /*0038*/ 	.byte	0x04, 0x17
        /*003a*/ 	.short	(.L_93 - .L_92)
.L_92:
        /*003c*/ 	.word	0x00000000
        /*0040*/ 	.short	0x000b
        /*0042*/ 	.short	0x0058
        /*0044*/ 	.byte	0x00, 0xf0, 0x21, 0x00


	//----- nvinfo : EIATTR_KPARAM_INFO
	.align		4
.L_93:
        /*0048*/ 	.byte	0x04, 0x17
        /*004a*/ 	.short	(.L_95 - .L_94)
.L_94:
        /*004c*/ 	.word	0x00000000
        /*0050*/ 	.short	0x000a
        /*0052*/ 	.short	0x0050
        /*0054*/ 	.byte	0x00, 0xf0, 0x21, 0x00


	//----- nvinfo : EIATTR_KPARAM_INFO
	.align		4
.L_95:
        /*0058*/ 	.byte	0x04, 0x17
        /*005a*/ 	.short	(.L_97 - .L_96)
.L_96:
        /*005c*/ 	.word	0x00000000
        /*0060*/ 	.short	0x0009
        /*0062*/ 	.short	0x0048
        /*0064*/ 	.byte	0x00, 0xf0, 0x21, 0x00


	//----- nvinfo : EIATTR_KPARAM_INFO
	.align		4
.L_97:
        /*0068*/ 	.byte	0x04, 0x17
        /*006a*/ 	.short	(.L_99 - .L_98)
.L_98:
        /*006c*/ 	.word	0x00000000
        /*0070*/ 	.short	0x0008
        /*0072*/ 	.short	0x0040
        /*0074*/ 	.byte	0x00, 0xf0, 0x21, 0x00


	//----- nvinfo : EIATTR_KPARAM_INFO
	.align		4
.L_99:
        /*0078*/ 	.byte	0x04, 0x17
        /*007a*/ 	.short	(.L_101 - .L_100)
.L_100:
        /*007c*/ 	.word	0x00000000
        /*0080*/ 	.short	0x0007
        /*0082*/ 	.short	0x0038
        /*0084*/ 	.byte	0x00, 0xf5, 0x21, 0x00


	//----- nvinfo : EIATTR_KPARAM_INFO
	.align		4
.L_101:
        /*0088*/ 	.byte	0x04, 0x17
        /*008a*/ 	.short	(.L_103 - .L_102)
.L_102:
        /*008c*/ 	.word	0x00000000
        /*0090*/ 	.short	0x0006
        /*0092*/ 	.short	0x0030
        /*0094*/ 	.byte	0x00, 0xf5, 0x21, 0x00


	//----- nvinfo : EIATTR_KPARAM_INFO
	.align		4
.L_103:
        /*0098*/ 	.byte	0x04, 0x17
        /*009a*/ 	.short	(.L_105 - .L_104)
.L_104:
        /*009c*/ 	.word	0x00000000
        /*00a0*/ 	.short	0x0005
        /*00a2*/ 	.short	0x0028
        /*00a4*/ 	.byte	0x00, 0xf5, 0x21, 0x00


	//----- nvinfo : EIATTR_KPARAM_INFO
	.align		4
.L_105:
        /*00a8*/ 	.byte	0x04, 0x17
        /*00aa*/ 	.short	(.L_107 - .L_106)
.L_106:
        /*00ac*/ 	.word	0x00000000
        /*00b0*/ 	.short	0x0004
        /*00b2*/ 	.short	0x0020
        /*00b4*/ 	.byte	0x00, 0xf5, 0x21, 0x00


	//----- nvinfo : EIATTR_KPARAM_INFO
	.align		4
.L_107:
        /*00b8*/ 	.byte	0x04, 0x17
        /*00ba*/ 	.short	(.L_109 - .L_108)
.L_108:
        /*00bc*/ 	.word	0x00000000
        /*00c0*/ 	.short	0x0003
        /*00c2*/ 	.short	0x0018
        /*00c4*/ 	.byte	0x00, 0xf5, 0x21, 0x00


	//----- nvinfo : EIATTR_KPARAM_INFO
	.align		4
.L_109:
        /*00c8*/ 	.byte	0x04, 0x17
        /*00ca*/ 	.short	(.L_111 - .L_110)
.L_110:
        /*00cc*/ 	.word	0x00000000
        /*00d0*/ 	.short	0x0002
        /*00d2*/ 	.short	0x0010
        /*00d4*/ 	.byte	0x00, 0xf5, 0x21, 0x00


	//----- nvinfo : EIATTR_KPARAM_INFO
	.align		4
.L_111:
        /*00d8*/ 	.byte	0x04, 0x17
        /*00da*/ 	.short	(.L_113 - .L_112)
.L_112:
        /*00dc*/ 	.word	0x00000000
        /*00e0*/ 	.short	0x0001
        /*00e2*/ 	.short	0x0008
        /*00e4*/ 	.byte	0x00, 0xf5, 0x21, 0x00


	//----- nvinfo : EIATTR_KPARAM_INFO
	.align		4
.L_113:
        /*00e8*/ 	.byte	0x04, 0x17
        /*00ea*/ 	.short	(.L_115 - .L_114)
.L_114:
        /*00ec*/ 	.word	0x00000000
        /*00f0*/ 	.short	0x0000
        /*00f2*/ 	.short	0x0000
        /*00f4*/ 	.byte	0x00, 0xf5, 0x21, 0x00


	//----- nvinfo : EIATTR_SPARSE_MMA_MASK
	.align		4
.L_115:
        /*00f8*/ 	.byte	0x03, 0x50
        /*00fa*/ 	.short	0x0000


	//----- nvinfo : EIATTR_MAXREG_COUNT
	.align		4
        /*00fc*/ 	.byte	0x03, 0x1b
        /*00fe*/ 	.short	0x00ff


	//----- nvinfo : EIATTR_MERCURY_ISA_VERSION
	.align		4
        /*0100*/ 	.byte	0x03, 0x5f
        /*0102*/ 	.short	0x0101


	//----- nvinfo : EIATTR_VRC_CTA_INIT_COUNT
	.align		4
        /*0104*/ 	.byte	0x02, 0x4a
	.zero		1
	.zero		1


	//----- nvinfo : EIATTR_EXIT_INSTR_OFFSETS
	.align		4
        /*0108*/ 	.byte	0x04, 0x1c
        /*010a*/ 	.short	(.L_117 - .L_116)


	//   ....[0]....
.L_116:
        /*010c*/ 	.word	0x00000140


	//   ....[1]....
        /*0110*/ 	.word	0x00002330


	//----- nvinfo : EIATTR_CRS_STACK_SIZE
	.align		4
.L_117:
        /*0114*/ 	.byte	0x04, 0x1e
        /*0116*/ 	.short	(.L_119 - .L_118)
.L_118:
        /*0118*/ 	.word	0x00000000


	//----- nvinfo : EIATTR_CBANK_PARAM_SIZE
	.align		4
.L_119:
        /*011c*/ 	.byte	0x03, 0x19
        /*011e*/ 	.short	0x0071


	//----- nvinfo : EIATTR_PARAM_CBANK
	.align		4
        /*0120*/ 	.byte	0x04, 0x0a
        /*0122*/ 	.short	(.L_121 - .L_120)
	.align		4
.L_120:
        /*0124*/ 	.word	index@(.nv.constant0._Z37convert_vertical_slash_indexes_kernelPKiS0_S0_S0_PiS1_S1_S1_llllllb)
        /*0128*/ 	.short	0x0380
        /*012a*/ 	.short	0x0071


	//----- nvinfo : EIATTR_SW_WAR
	.align		4
.L_121:
        /*012c*/ 	.byte	0x04, 0x36
        /*012e*/ 	.short	(.L_123 - .L_122)
.L_122:
        /*0130*/ 	.word	0x00000008
.L_123:


//--------------------- .nv.callgraph             --------------------------
	.section	.nv.callgraph,"",@"SHT_CUDA_CALLGRAPH"
	.align	4
	.sectionentsize	8
	.align		4
        /*0000*/ 	.word	0x00000000
	.align		4
        /*0004*/ 	.word	0xffffffff
	.align		4
        /*0008*/ 	.word	0x00000000
	.align		4
        /*000c*/ 	.word	0xfffffffe
	.align		4
        /*0010*/ 	.word	0x00000000
	.align		4
        /*0014*/ 	.word	0xfffffffd
	.align		4
        /*0018*/ 	.word	0x00000000
	.align		4
        /*001c*/ 	.word	0xfffffffc


//--------------------- .nv.constant4             --------------------------
	.section	.nv.constant4,"a",@progbits
	.align	8
	.align		8
.nv.constant4:
        /*0000*/ 	.dword	_ZN54_INTERNAL_9225101d_23_vertical_slash_index_cu_e44355d24cuda3std3__45__cpo5beginE
	.align		8
        /*0008*/ 	.dword	_ZN54_INTERNAL_9225101d_23_vertical_slash_index_cu_e44355d24cuda3std3__45__cpo3endE
	.align		8
        /*0010*/ 	.dword	_ZN54_INTERNAL_9225101d_23_vertical_slash_index_cu_e44355d24cuda3std3__45__cpo6cbeginE
	.align		8
        /*0018*/ 	.dword	_ZN54_INTERNAL_9225101d_23_vertical_slash_index_cu_e44355d24cuda3std3__45__cpo4cendE
	.align		8
        /*0020*/ 	.dword	_ZN54_INTERNAL_9225101d_23_vertical_slash_index_cu_e44355d24cuda3std3__45__cpo6rbeginE
	.align		8
        /*0028*/ 	.dword	_ZN54_INTERNAL_9225101d_23_vertical_slash_index_cu_e44355d24cuda3std3__45__cpo4rendE
	.align		8
        /*0030*/ 	.dword	_ZN54_INTERNAL_9225101d_23_vertical_slash_index_cu_e44355d24cuda3std3__45__cpo7crbeginE
	.align		8
        /*0038*/ 	.dword	_ZN54_INTERNAL_9225101d_23_vertical_slash_index_cu_e44355d24cuda3std3__45__cpo5crendE
	.align		8
        /*0040*/ 	.dword	_ZN54_INTERNAL_9225101d_23_vertical_slash_index_cu_e44355d24cuda3std3__456_GLOBAL__N__9225101d_23_vertical_slash_index_cu_e44355d26ignoreE
	.align		8
        /*0048*/ 	.dword	_ZN54_INTERNAL_9225101d_23_vertical_slash_index_cu_e44355d24cuda3std3__419piecewise_constructE
	.align		8
        /*0050*/ 	.dword	_ZN54_INTERNAL_9225101d_23_vertical_slash_index_cu_e44355d24cuda3std3__48in_placeE
	.align		8
        /*0058*/ 	.dword	_ZN54_INTERNAL_9225101d_23_vertical_slash_index_cu_e44355d24cuda3std3__420unreachable_sentinelE
	.align		8
        /*0060*/ 	.dword	_ZN54_INTERNAL_9225101d_23_vertical_slash_index_cu_e44355d24cuda3std6ranges3__45__cpo4swapE
	.align		8
        /*0068*/ 	.dword	_ZN54_INTERNAL_9225101d_23_vertical_slash_index_cu_e44355d24cuda3std6ranges3__45__cpo9iter_moveE
	.align		8
        /*0070*/ 	.dword	_ZN54_INTERNAL_9225101d_23_vertical_slash_index_cu_e44355d24cuda3std6ranges3__45__cpo5beginE
	.align		8
        /*0078*/ 	.dword	_ZN54_INTERNAL_9225101d_23_vertical_slash_index_cu_e44355d24cuda3std6ranges3__45__cpo3endE
	.align		8
        /*0080*/ 	.dword	_ZN54_INTERNAL_9225101d_23_vertical_slash_index_cu_e44355d24cuda3std6ranges3__45__cpo6cbeginE
	.align		8
        /*0088*/ 	.dword	_ZN54_INTERNAL_9225101d_23_vertical_slash_index_cu_e44355d24cuda3std6ranges3__45__cpo4cendE
	.align		8
        /*0090*/ 	.dword	_ZN54_INTERNAL_9225101d_23_vertical_slash_index_cu_e44355d24cuda3std6ranges3__45__cpo7advanceE
	.align		8
        /*0098*/ 	.dword	_ZN54_INTERNAL_9225101d_23_vertical_slash_index_cu_e44355d24cuda3std6ranges3__45__cpo9iter_swapE
	.align		8
        /*00a0*/ 	.dword	_ZN54_INTERNAL_9225101d_23_vertical_slash_index_cu_e44355d24cuda3std6ranges3__45__cpo4nextE
	.align		8
        /*00a8*/ 	.dword	_ZN54_INTERNAL_9225101d_23_vertical_slash_index_cu_e44355d24cuda3std6ranges3__45__cpo4prevE
	.align		8
        /*00b0*/ 	.dword	_ZN54_INTERNAL_9225101d_23_vertical_slash_index_cu_e44355d24cuda3std6ranges3__45__cpo4dataE
	.align		8
        /*00b8*/ 	.dword	_ZN54_INTERNAL_9225101d_23_vertical_slash_index_cu_e44355d24cuda3std6ranges3__45__cpo5cdataE
	.align		8
        /*00c0*/ 	.dword	_ZN54_INTERNAL_9225101d_23_vertical_slash_index_cu_e44355d24cuda3std6ranges3__45__cpo4sizeE
	.align		8
        /*00c8*/ 	.dword	_ZN54_INTERNAL_9225101d_23_vertical_slash_index_cu_e44355d24cuda3std6ranges3__45__cpo5ssizeE
	.align		8
        /*00d0*/ 	.dword	_ZN54_INTERNAL_9225101d_23_vertical_slash_index_cu_e44355d24cuda3std6ranges3__45__cpo8distanceE
	.align		8
        /*00d8*/ 	.dword	_ZN54_INTERNAL_9225101d_23_vertical_slash_index_cu_e44355d26thrust24THRUST_300001_SM_1030_NS6system6detail10sequential3seqE


//--------------------- .text._Z47convert_vertical_slash_indexes_kernel_mergeheadPKiS0_S0_S0_S0_S0_PiS1_S1_S1_llllllb --------------------------
	.section	.text._Z47convert_vertical_slash_indexes_kernel_mergeheadPKiS0_S0_S0_S0_S0_PiS1_S1_S1_llllllb,"ax",@progbits
	.align	128
        .global         _Z47convert_vertical_slash_indexes_kernel_mergeheadPKiS0_S0_S0_S0_S0_PiS1_S1_S1_llllllb
        .type           _Z47convert_vertical_slash_indexes_kernel_mergeheadPKiS0_S0_S0_S0_S0_PiS1_S1_S1_llllllb,@function
        .size           _Z47convert_vertical_slash_indexes_kernel_mergeheadPKiS0_S0_S0_S0_S0_PiS1_S1_S1_llllllb,(.L_x_98 - _Z47convert_vertical_slash_indexes_kernel_mergeheadPKiS0_S0_S0_S0_S0_PiS1_S1_S1_llllllb)
        .other          _Z47convert_vertical_slash_indexes_kernel_mergeheadPKiS0_S0_S0_S0_S0_PiS1_S1_S1_llllllb,@"STO_CUDA_ENTRY STV_DEFAULT"
_Z47convert_vertical_slash_indexes_kernel_mergeheadPKiS0_S0_S0_S0_S0_PiS1_S1_S1_llllllb:
.text._Z47convert_vertical_slash_indexes_kernel_mergeheadPKiS0_S0_S0_S0_S0_PiS1_S1_S1_llllllb:
[----:B------:R-:W-:Y:S08]  /*0000*/  LDC R1, c[0x0][0x37c] ;  /* 0x0000df00ff017b82 */ /* 0x000ff00000000800 */
[----:B------:R-:W0:Y:S01]  /*0010*/  S2UR UR24, SR_CTAID.Y ;  /* 0x00000000001879c3 */ /* 0x000e220000002600 */
[----:B------:R-:W0:Y:S01]  /*0020*/  LDCU.128 UR4, c[0x0][0x380] ;  /* 0x00007000ff0477ac */ /* 0x000e220008000c00 */
[----:B------:R-:W1:Y:S01]  /*0030*/  LDCU.64 UR26, c[0x0][0x358] ;  /* 0x00006b00ff1a77ac */ /* 0x000e620008000a00 */
[----:B------:R-:W2:Y:S05]  /*0040*/  S2R R3, SR_TID.X ;  /* 0x0000000000037919 */ /* 0x000eaa0000002100 */
[----:B------:R-:W2:Y:S01]  /*0050*/  LDC R2, c[0x0][0x360] ;  /* 0x0000d800ff027b82 */ /* 0x000ea20000000800 */
[----:B------:R-:W3:Y:S01]  /*0060*/  LDCU.64 UR32, c[0x0][0x3e0] ;  /* 0x00007c00ff2077ac */ /* 0x000ee20008000a00 */
[----:B0-----:R-:W-:-:S06]  /*0070*/  UIMAD.WIDE.U32 UR4, UR24, 0x4, UR4 ;  /* 0x00000004180478a5 */ /* 0x001fcc000f8e0004 */
[----:B------:R-:W-:Y:S02]  /*0080*/  IMAD.U32 R4, RZ, RZ, UR4 ;  /* 0x00000004ff047e24 */ /* 0x000fe4000f8e00ff */
[----:B------:R-:W-:-:S05]  /*0090*/  IMAD.U32 R5, RZ, RZ, UR5 ;  /* 0x00000005ff057e24 */ /* 0x000fca000f8e00ff */
[----:B-1----:R-:W4:Y:S01]  /*00a0*/  LDG.E R4, desc[UR26][R4.64] ;  /* 0x0000001a04047981 */ /* 0x002f22000c1e1900 */
[----:B------:R-:W2:Y:S02]  /*00b0*/  S2UR UR4, SR_CTAID.Z ;  /* 0x00000000000479c3 */ /* 0x000ea40000002700 */
[----:B--2---:R-:W-:-:S04]  /*00c0*/  IMAD R2, R2, UR4, R3 ;  /* 0x0000000402027c24 */ /* 0x004fc8000f8e0203 */
[C---:B---3--:R-:W-:Y:S02]  /*00d0*/  IMAD R7, R2.reuse, UR33, RZ ;  /* 0x0000002102077c24 */ /* 0x048fe4000f8e02ff */
[----:B------:R-:W-:-:S04]  /*00e0*/  IMAD.WIDE.U32 R20, R2, UR32, RZ ;  /* 0x0000002002147c25 */ /* 0x000fc8000f8e00ff */
[----:B------:R-:W-:Y:S01]  /*00f0*/  IMAD.IADD R30, R21, 0x1, R7 ;  /* 0x00000001151e7824 */ /* 0x000fe200078e0207 */
[----:B----4-:R-:W-:-:S13]  /*0100*/  R2UR UR25, R4 ;  /* 0x00000000041972ca */ /* 0x010fda00000e0000 */
[----:B------:R-:W-:Y:S02]  /*0110*/  USHF.R.S32.HI UR34, URZ, 0x1f, UR25 ;  /* 0x0000001fff227899 */ /* 0x000fe40008011419 */
[----:B------:R-:W-:-:S04]  /*0120*/  ISETP.GE.U32.AND P0, PT, R20, UR25, PT ;  /* 0x0000001914007c0c */ /* 0x000fc8000bf06070 */
[----:B------:R-:W-:-:S13]  /*0130*/  ISETP.GE.AND.EX P0, PT, R30, UR34, PT, P0 ;  /* 0x000000221e007c0c */ /* 0x000fda000bf06300 */
[----:B------:R-:W-:Y:S05]  /*0140*/  @P0 EXIT ;  /* 0x000000000000094d */ /* 0x000fea0003800000 */
[----:B------:R-:W0:Y:S01]  /*0150*/  S2UR UR4, SR_CTAID.X ;  /* 0x00000000000479c3 */ /* 0x000e220000002500 */
[----:B------:R-:W0:Y:S01]  /*0160*/  LDCU.128 UR20, c[0x0][0x3a0] ;  /* 0x00007400ff1477ac */ /* 0x000e220008000c00 */
[----:B------:R-:W1:Y:S01]  /*0170*/  LDCU.128 UR8, c[0x0][0x3d0] ;  /* 0x00007a00ff0877ac */ /* 0x000e620008000c00 */
[----:B------:R-:W2:Y:S01]  /*0180*/  LDCU.128 UR28, c[0x0][0x3f0] ;  /* 0x00007e00ff1c77ac */ /* 0x000ea20008000c00 */
[----:B------:R-:W-:Y:S01]  /*0190*/  UMOV UR5, URZ ;  /* 0x000000ff00057c82 */ /* 0x000fe20008000000 */
[----:B------:R-:W3:Y:S01]  /*01a0*/  LDCU.128 UR12, c[0x0][0x390] ;  /* 0x00007200ff0c77ac */ /* 0x000ee20008000c00 */
[----:B------:R-:W-:Y:S02]  /*01b0*/  UIMAD.WIDE.U32 UR6, UR24, 0x4, UR6 ;  /* 0x00000004180678a5 */ /* 0x000fe4000f8e0006 */
[----:B0-----:R-:W-:-:S04]  /*01c0*/  UIMAD.WIDE.U32 UR16, UR4, 0x4, UR22 ;  /* 0x00000004041078a5 */ /* 0x001fc8000f8e0016 */
[----:B------:R-:W-:Y:S01]  /*01d0*/  IMAD.U32 R4, RZ, RZ, UR6 ;  /* 0x00000006ff047e24 */ /* 0x000fe2000f8e00ff */
[----:B------:R-:W-:Y:S01]  /*01e0*/  UIMAD.WIDE.U32 UR18, UR4, 0x4, UR20 ;  /* 0x00000004041278a5 */ /* 0x000fe2000f8e0014 */
[----:B------:R-:W-:Y:S01]  /*01f0*/  IMAD.U32 R5, RZ, RZ, UR7 ;  /* 0x00000007ff057e24 */ /* 0x000fe2000f8e00ff */
[----:B-1----:R-:W-:Y:S02]  /*0200*/  UIMAD.WIDE.U32 UR4, UR24, UR8, UR4 ;  /* 0x00000008180472a5 */ /* 0x002fe4000f8e0004 */
[----:B------:R-:W-:Y:S01]  /*0210*/  UIMAD UR24, UR24, UR9, URZ ;  /* 0x00000009181872a4 */ /* 0x000fe2000f8e02ff */
[----:B------:R-:W-:Y:S01]  /*0220*/  IMAD.U32 R6, RZ, RZ, UR16 ;  /* 0x00000010ff067e24 */ /* 0x000fe2000f8e00ff */
[----:B--2---:R-:W-:Y:S01]  /*0230*/  UIMAD.WIDE.U32 UR6, UR4, UR28, URZ ;  /* 0x0000001c040672a5 */ /* 0x004fe2000f8e00ff */
[----:B------:R-:W-:Y:S01]  /*0240*/  IMAD.U32 R7, RZ, RZ, UR17 ;  /* 0x00000011ff077e24 */ /* 0x000fe2000f8e00ff */
[----:B------:R-:W-:Y:S01]  /*0250*/  UIADD3 UR16, UPT, UPT, UR5, UR24, URZ ;  /* 0x0000001805107290 */ /* 0x000fe2000fffe0ff */
[----:B------:R-:W-:Y:S01]  /*0260*/  IMAD.U32 R8, RZ, RZ, UR18 ;  /* 0x00000012ff087e24 */ /* 0x000fe2000f8e00ff */
[----:B------:R-:W-:Y:S01]  /*0270*/  UIMAD.WIDE.U32 UR8, UR4, UR30, URZ ;  /* 0x0000001e040872a5 */ /* 0x000fe2000f8e00ff */
[----:B------:R-:W2:Y:S01]  /*0280*/  LDG.E R0, desc[UR26][R4.64] ;  /* 0x0000001a04007981 */ /* 0x000ea2000c1e1900 */
[----:B------:R-:W-:-:S02]  /*0290*/  UIMAD UR5, UR16, UR28, URZ ;  /* 0x0000001c100572a4 */ /* 0x000fc4000f8e02ff */
[----:B------:R-:W-:Y:S01]  /*02a0*/  UIMAD UR17, UR16, UR30, URZ ;  /* 0x0000001e101172a4 */ /* 0x000fe2000f8e02ff */
[----:B------:R0:W4:Y:S01]  /*02b0*/  LDG.E R10, desc[UR26][R6.64] ;  /* 0x0000001a060a7981 */ /* 0x000122000c1e1900 */
[----:B------:R-:W-:Y:S02]  /*02c0*/  UIMAD UR5, UR4, UR29, UR5 ;  /* 0x0000001d040572a4 */ /* 0x000fe4000f8e0205 */
[----:B------:R-:W-:Y:S02]  /*02d0*/  UIMAD UR17, UR4, UR31, UR17 ;  /* 0x0000001f041172a4 */ /* 0x000fe4000f8e0211 */
[----:B------:R-:W-:Y:S02]  /*02e0*/  UIADD3 UR7, UPT, UPT, UR7, UR5, URZ ;  /* 0x0000000507077290 */ /* 0x000fe4000fffe0ff */
[----:B---3--:R-:W-:Y:S02]  /*02f0*/  ULEA UR14, UP1, UR8, UR14, 0x2 ;  /* 0x0000000e080e7291 */ /* 0x008fe4000f8210ff */
[----:B------:R-:W-:-:S02]  /*0300*/  UIADD3 UR5, UPT, UPT, UR9, UR17, URZ ;  /* 0x0000001109057290 */ /* 0x000fc4000fffe0ff */
[----:B------:R-:W-:Y:S02]  /*0310*/  ULEA UR12, UP0, UR6, UR12, 0x2 ;  /* 0x0000000c060c7291 */ /* 0x000fe4000f8010ff */
[----:B------:R-:W-:Y:S01]  /*0320*/  ULEA.HI.X UR15, UR8, UR15, UR5, 0x2, UP1 ;  /* 0x0000000f080f7291 */ /* 0x000fe200088f1405 */
[----:B------:R-:W-:Y:S01]  /*0330*/  IMAD.U32 R9, RZ, RZ, UR19 ;  /* 0x00000013ff097e24 */ /* 0x000fe2000f8e00ff */
[----:B------:R-:W-:Y:S01]  /*0340*/  ULEA.HI.X UR13, UR6, UR13, UR7, 0x2, UP0 ;  /* 0x0000000d060d7291 */ /* 0x000fe200080f1407 */
[----:B0-----:R-:W-:Y:S02]  /*0350*/  IMAD.U32 R6, RZ, RZ, UR14 ;  /* 0x0000000eff067e24 */ /* 0x001fe4000f8e00ff */
[----:B------:R-:W-:Y:S01]  /*0360*/  IMAD.U32 R4, RZ, RZ, UR12 ;  /* 0x0000000cff047e24 */ /* 0x000fe2000f8e00ff */
[----:B------:R0:W3:Y:S01]  /*0370*/  LDG.E R8, desc[UR26][R8.64] ;  /* 0x0000001a08087981 */ /* 0x0000e2000c1e1900 */
[----:B------:R-:W-:Y:S01]  /*0380*/  IMAD.U32 R7, RZ, RZ, UR15 ;  /* 0x0000000fff077e24 */ /* 0x000fe2000f8e00ff */
[----:B------:R-:W-:Y:S01]  /*0390*/  UIMAD UR16, UR16, UR10, URZ ;  /* 0x0000000a101072a4 */ /* 0x000fe2000f8e02ff */
[----:B------:R-:W-:Y:S01]  /*03a0*/  IMAD.U32 R5, RZ, RZ, UR13 ;  /* 0x0000000dff057e24 */ /* 0x000fe2000f8e00ff */
[----:B------:R-:W1:Y:S03]  /*03b0*/  LDCU.U8 UR5, c[0x0][0x400] ;  /* 0x00008000ff0577ac */ /* 0x000e660008000000 */
[----:B------:R-:W5:Y:S04]  /*03c0*/  LDG.E R7, desc[UR26][R6.64] ;  /* 0x0000001a06077981 */ /* 0x000f68000c1e1900 */
[----:B------:R1:W5:Y:S01]  /*03d0*/  LDG.E R27, desc[UR26][R4.64] ;  /* 0x0000001a041b7981 */ /* 0x000362000c1e1900 */
[----:B------:R-:W-:Y:S01]  /*03e0*/  UIMAD UR11, UR4, UR11, UR16 ;  /* 0x0000000b040b72a4 */ /* 0x000fe2000f8e0210 */
[----:B0-----:R-:W-:Y:S01]  /*03f0*/  IMAD.U32 R9, RZ, RZ, UR10 ;  /* 0x0000000aff097e24 */ /* 0x001fe2000f8e00ff */
[----:B------:R-:W0:Y:S01]  /*0400*/  LDCU.128 UR16, c[0x0][0x3b0] ;  /* 0x00007600ff1077ac */ /* 0x000e220008000c00 */
[----:B------:R-:W-:-:S02]  /*0410*/  IMAD.MOV.U32 R3, RZ, RZ, RZ ;  /* 0x000000ffff037224 */ /* 0x000fc400078e00ff */
[----:B------:R-:W-:-:S04]  /*0420*/  IMAD.WIDE.U32 R2, R9, UR4, R2 ;  /* 0x0000000409027c25 */ /* 0x000fc8000f8e0002 */
[----:B------:R-:W-:Y:S02]  /*0430*/  VIADD R9, R3, UR11 ;  /* 0x0000000b03097c36 */ /* 0x000fe40008000000 */
[----:B------:R-:W4:Y:S02]  /*0440*/  LDCU.128 UR8, c[0x0][0x3c0] ;  /* 0x00007800ff0877ac */ /* 0x000f240008000c00 */
[----:B------:R-:W-:Y:S01]  /*0450*/  IMAD R3, R9, UR30, RZ ;  /* 0x0000001e09037c24 */ /* 0x000fe2000f8e02ff */
[----:B-1----:R-:W-:Y:S01]  /*0460*/  UPRMT UR4, UR5, 0x8880, URZ ;  /* 0x0000888005047896 */ /* 0x002fe200080000ff */
[----:B------:R-:W-:-:S04]  /*0470*/  IMAD.WIDE.U32 R4, R2, UR30, RZ ;  /* 0x0000001e02047c25 */ /* 0x000fc8000f8e00ff */
[C---:B------:R-:W-:Y:S02]  /*0480*/  IMAD R3, R2.reuse, UR31, R3 ;  /* 0x0000001f02037c24 */ /* 0x040fe4000f8e0203 */
[----:B------:R-:W-:Y:S02]  /*0490*/  IMAD.SHL.U32 R16, R2, 0x4, RZ ;  /* 0x0000000402107824 */ /* 0x000fe400078e00ff */
[----:B------:R-:W-:Y:S01]  /*04a0*/  IMAD R11, R9, UR28, RZ ;  /* 0x0000001c090b7c24 */ /* 0x000fe2000f8e02ff */
[----:B------:R-:W-:Y:S01]  /*04b0*/  UISETP.NE.AND UP0, UPT, UR4, URZ, UPT ;  /* 0x000000ff0400728c */ /* 0x000fe2000bf05270 */
[----:B------:R-:W-:Y:S01]  /*04c0*/  IMAD.IADD R3, R5, 0x1, R3 ;  /* 0x0000000105037824 */ /* 0x000fe200078e0203 */
[----:B0-----:R-:W-:Y:S01]  /*04d0*/  IADD3 R18, P0, PT, R16, UR16, RZ ;  /* 0x0000001010127c10 */ /* 0x001fe2000ff1e0ff */
[C---:B------:R-:W-:Y:S01]  /*04e0*/  IMAD R5, R2.reuse, UR29, R11 ;  /* 0x0000001d02057c24 */ /* 0x040fe2000f8e020b */
[----:B------:R-:W-:Y:S01]  /*04f0*/  SHF.L.U64.HI R6, R2, 0x2, R9 ;  /* 0x0000000202067819 */ /* 0x000fe20000010209 */
[----:B------:R-:W-:Y:S03]  /*0500*/  BSSY.RECONVERGENT B0, `(.L_x_0) ;  /* 0x0000071000007945 */ /* 0x000fe60003800200 */
[----:B------:R-:W-:-:S02]  /*0510*/  IADD3.X R19, PT, PT, R6, UR17, RZ, P0, !PT ;  /* 0x0000001106137c10 */ /* 0x000fc400087fe4ff */
[----:B--2---:R-:W-:Y:S02]  /*0520*/  R2UR UR6, R0 ;  /* 0x00000000000672ca */ /* 0x004fe400000e0000 */
[----:B------:R-:W-:Y:S02]  /*0530*/  LEA R0, P1, R4, UR18, 0x2 ;  /* 0x0000001204007c11 */ /* 0x000fe4000f8210ff */
[----:B----4-:R-:W-:Y:S01]  /*0540*/  R2UR UR7, R10 ;  /* 0x000000000a0772ca */ /* 0x010fe200000e0000 */
[----:B------:R-:W-:Y:S01]  /*0550*/  IMAD.WIDE.U32 R10, R2, UR28, RZ ;  /* 0x0000001c020a7c25 */ /* 0x000fe2000f8e00ff */
[----:B------:R-:W-:Y:S02]  /*0560*/  LEA.HI.X R2, R4, UR19, R3, 0x2, P1 ;  /* 0x0000001304027c11 */ /* 0x000fe400088f1403 */
[----:B------:R-:W-:Y:S01]  /*0570*/  IADD3 R16, P1, PT, R16, UR8, RZ ;  /* 0x0000000810107c10 */ /* 0x000fe2000ff3e0ff */
[----:B------:R-:W-:Y:S01]  /*0580*/  IMAD.IADD R5, R11, 0x1, R5 ;  /* 0x000000010b057824 */ /* 0x000fe200078e0205 */
[----:B------:R-:W-:-:S02]  /*0590*/  LEA R3, P2, R10, UR10, 0x2 ;  /* 0x0000000a0a037c11 */ /* 0x000fc4000f8410ff */
[----:B------:R-:W-:Y:S02]  /*05a0*/  IADD3.X R17, PT, PT, R6, UR9, RZ, P1, !PT ;  /* 0x0000000906117c10 */ /* 0x000fe40008ffe4ff */
[----:B------:R-:W-:Y:S01]  /*05b0*/  LEA.HI.X R4, R10, UR11, R5, 0x2, P2 ;  /* 0x0000000b0a047c11 */ /* 0x000fe200090f1405 */
[----:B------:R-:W-:Y:S01]  /*05c0*/  USHF.R.S32.HI UR10, URZ, 0x1f, UR6 ;  /* 0x0000001fff0a7899 */ /* 0x000fe20008011406 */
[----:B---3--:R-:W-:Y:S02]  /*05d0*/  R2UR UR5, R8 ;  /* 0x00000000080572ca */ /* 0x008fe400000e0000 */
[----:B------:R-:W-:Y:S01]  /*05e0*/  IADD3 R8, P0, PT, R20, UR32, RZ ;  /* 0x0000002014087c10 */ /* 0x000fe2000ff1e0ff */
[----:B------:R-:W-:-:S03]  /*05f0*/  USHF.R.S32.HI UR8, URZ, 0x1f, UR7 ;  /* 0x0000001fff087899 */ /* 0x000fc60008011407 */
[----:B------:R-:W-:Y:S02]  /*0600*/  IADD3.X R9, PT, PT, R30, UR33, RZ, P0, !PT ;  /* 0x000000211e097c10 */ /* 0x000fe400087fe4ff */
[----:B-----5:R-:W-:Y:S02]  /*0610*/  SHF.R.S32.HI R22, RZ, 0x1f, R7 ;  /* 0x0000001fff167819 */ /* 0x020fe40000011407 */
[----:B------:R-:W-:Y:S01]  /*0620*/  SHF.R.S32.HI R26, RZ, 0x1f, R27 ;  /* 0x0000001fff1a7819 */ /* 0x000fe2000001141b */
[----:B------:R-:W-:Y:S06]  /*0630*/  BRA.U !UP0, `(.L_x_1) ;  /* 0x0000000108a87547 */ /* 0x000fec000b800000 */
[----:B------:R-:W-:Y:S01]  /*0640*/  IMAD.U32 R5, RZ, RZ, UR25 ;  /* 0x00000019ff057e24 */ /* 0x000fe2000f8e00ff */
[----:B------:R-:W-:Y:S01]  /*0650*/  UISETP.GE.AND UP1, UPT, UR7, 0x2, UPT ;  /* 0x000000020700788c */ /* 0x000fe2000bf26270 */
[----:B------:R-:W-:Y:S01]  /*0660*/  IMAD.U32 R6, RZ, RZ, UR34 ;  /* 0x00000022ff067e24 */ /* 0x000fe2000f8e00ff */
[----:B------:R-:W-:Y:S02]  /*0670*/  BSSY.RECONVERGENT B1, `(.L_x_2) ;  /* 0x0000018000017945 */ /* 0x000fe40003800200 */
[----:B------:R-:W-:Y:S01]  /*0680*/  IADD3 R14, P2, P3, R8, UR6, -R5 ;  /* 0x00000006080e7c10 */ /* 0x000fe2000fb5e805 */
[----:B------:R-:W-:Y:S01]  /*0690*/  IMAD.MOV.U32 R5, RZ, RZ, 0x1 ;  /* 0x00000001ff057424 */ /* 0x000fe200078e00ff */
[----:B------:R-:W-:Y:S02]  /*06a0*/  PLOP3.LUT P1, PT, PT, PT, UP1, 0x80, 0x8 ;  /* 0x000000000008781c */ /* 0x000fe40003f2f018 */
[----:B------:R-:W-:Y:S02]  /*06b0*/  ISETP.GT.U32.AND P0, PT, R14, R7, PT ;  /* 0x000000070e00720c */ /* 0x000fe40003f04070 */
[----:B------:R-:W-:Y:S01]  /*06c0*/  IADD3.X R15, PT, PT, R9, UR10, ~R6, P2, P3 ;  /* 0x0000000a090f7c10 */ /* 0x000fe200097e6c06 */
[----:B------:R-:W-:-:S03]  /*06d0*/  IMAD.MOV.U32 R6, RZ, RZ, RZ ;  /* 0x000000ffff067224 */ /* 0x000fc600078e00ff */
[----:B------:R-:W-:-:S13]  /*06e0*/  ISETP.GT.OR.EX P0, PT, R15, R22, !P1, P0 ;  /* 0x000000160f00720c */ /* 0x000fda0004f04700 */
[----:B------:R-:W-:Y:S05]  /*06f0*/  @P0 BRA `(.L_x_3) ;  /* 0x00000000003c0947 */ /* 0x000fea0003800000 */
[----:B------:R-:W-:Y:S02]  /*0700*/  IMAD.MOV.U32 R12, RZ, RZ, 0x1 ;  /* 0x00000001ff0c7424 */ /* 0x000fe400078e00ff */
[----:B------:R-:W-:-:S07]  /*0710*/  IMAD.MOV.U32 R13, RZ, RZ, RZ ;  /* 0x000000ffff0d7224 */ /* 0x000fce00078e00ff */
.L_x_4:
[----:B------:R-:W-:-:S04]  /*0720*/  LEA R10, P0, R12, UR14, 0x2 ;  /* 0x0000000e0c0a7c11 */ /* 0x000fc8000f8010ff */
[----:B------:R-:W-:-:S05]  /*0730*/  LEA.HI.X R11, R12, UR15, R13, 0x2, P0 ;  /* 0x0000000f0c0b7c11 */ /* 0x000fca00080f140d */
[----:B------:R-:W2:Y:S01]  /*0740*/  LDG.E R7, desc[UR26][R10.64] ;  /* 0x0000001a0a077981 */ /* 0x000ea2000c1e1900 */
[----:B------:R-:W-:-:S04]  /*0750*/  IADD3 R5, P1, PT, R12, 0x1, RZ ;  /* 0x000000010c057810 */ /* 0x000fc80007f3e0ff */
[----:B------:R-:W-:Y:S01]  /*0760*/  ISETP.GE.U32.AND P0, PT, R5, UR7, PT ;  /* 0x0000000705007c0c */ /* 0x000fe2000bf06070 */
[----:B------:R-:W-:Y:S02]  /*0770*/  IMAD.X R6, RZ, RZ, R13, P1 ;  /* 0x000000ffff067224 */ /* 0x000fe400008e060d */
[----:B------:R-:W-:Y:S02]  /*0780*/  IMAD.MOV.U32 R12, RZ, RZ, R5 ;  /* 0x000000ffff0c7224 */ /* 0x000fe400078e0005 */
[----:B------:R-:W-:Y:S01]  /*0790*/  IMAD.MOV.U32 R13, RZ, RZ, R6 ;  /* 0x000000ffff0d7224 */ /* 0x000fe200078e0006 */
[----:B------:R-:W-:Y:S02]  /*07a0*/  ISETP.GE.AND.EX P0, PT, R6, UR8, PT, P0 ;  /* 0x0000000806007c0c */ /* 0x000fe4000bf06300 */
[----:B--2---:R-:W-:Y:S02]  /*07b0*/  ISETP.GT.U32.AND P1, PT, R14, R7, PT ;  /* 0x000000070e00720c */ /* 0x004fe40003f24070 */
[----:B------:R-:W-:-:S04]  /*07c0*/  SHF.R.S32.HI R22, RZ, 0x1f, R7 ;  /* 0x0000001fff167819 */ /* 0x000fc80000011407 */
[----:B------:R-:W-:-:S13]  /*07d0*/  ISETP.GT.AND.EX P1, PT, R15, R22, PT, P1 ;  /* 0x000000160f00720c */ /* 0x000fda0003f24310 */
[----:B------:R-:W-:Y:S05]  /*07e0*/  @!P0 BRA !P1, `(.L_x_4) ;  /* 0xfffffffc00cc8947 */ /* 0x000fea000483ffff */
.L_x_3:
[----:B------:R-:W-:Y:S05]  /*07f0*/  BSYNC.RECONVERGENT B1 ;  /* 0x0000000000017941 */ /* 0x000fea0003800200 */
.L_x_2:
[----:B------:R-:W-:-:S04]  /*0800*/  ISETP.GT.U32.AND P0, PT, R7, R14, PT ;  /* 0x0000000e0700720c */ /* 0x000fc80003f04070 */
[----:B------:R-:W-:-:S13]  /*0810*/  ISETP.GT.AND.EX P0, PT, R22, R15, PT, P0 ;  /* 0x0000000f1600720c */ /* 0x000fda0003f04300 */
[----:B------:R-:W-:Y:S05]  /*0820*/  @P0 BRA `(.L_x_5) ;  /* 0x0000000000c00947 */ /* 0x000fea0003800000 */
[----:B------:R-:W-:-:S04]  /*0830*/  IADD3 R25, P0, PT, R7, UR25, RZ ;  /* 0x0000001907197c10 */ /* 0x000fc8000ff1e0ff */
[----:B------:R-:W-:Y:S02]  /*0840*/  IADD3.X R10, PT, PT, R22, UR34, RZ, P0, !PT ;  /* 0x00000022160a7c10 */ /* 0x000fe400087fe4ff */
[----:B------:R-:W-:-:S04]  /*0850*/  IADD3 R25, P0, P1, -R25, UR6, R8 ;  /* 0x0000000619197c10 */ /* 0x000fc8000f91e108 */
[----:B------:R-:W-:Y:S02]  /*0860*/  IADD3.X R31, PT, PT, ~R10, UR10, R9, P0, P1 ;  /* 0x0000000a0a1f7c10 */ /* 0x000fe400087e2509 */
[----:B------:R-:W-:-:S04]  /*0870*/  ISETP.GT.U32.AND P0, PT, R25, UR32, PT ;  /* 0x0000002019007c0c */ /* 0x000fc8000bf04070 */
[----:B------:R-:W-:-:S04]  /*0880*/  ISETP.GT.AND.EX P0, PT, R31, UR33, PT, P0 ;  /* 0x000000211f007c0c */ /* 0x000fc8000bf04300 */
[----:B------:R-:W-:Y:S02]  /*0890*/  SEL R25, R25, UR32, P0 ;  /* 0x0000002019197c07 */ /* 0x000fe40008000000 */
[----:B------:R-:W-:Y:S02]  /*08a0*/  SEL R31, R31, UR33, P0 ;  /* 0x000000211f1f7c07 */ /* 0x000fe40008000000 */
[----:B------:R-:W-:-:S04]  /*08b0*/  IADD3 R29, P0, PT, R25, -UR32, RZ ;  /* 0x80000020191d7c10 */ /* 0x000fc8000ff1e0ff */
[----:B------:R-:W-:Y:S01]  /*08c0*/  IADD3.X R28, PT, PT, R31, ~UR33, RZ, P0, !PT ;  /* 0x800000211f1c7c10 */ /* 0x000fe200087fe4ff */
[----:B------:R-:W-:Y:S08]  /*08d0*/  BRA `(.L_x_6) ;  /* 0x0000000000cc7947 */ /* 0x000ff00003800000 */
.L_x_1:
[----:B------:R-:W-:Y:S01]  /*08e0*/  UISETP.GE.AND UP1, UPT, UR7, 0x2, UPT ;  /* 0x000000020700788c */ /* 0x000fe2000bf26270 */
[----:B------:R-:W-:Y:S01]  /*08f0*/  IADD3 R14, P2, PT, R8, UR6, RZ ;  /* 0x00000006080e7c10 */ /* 0x000fe2000ff5e0ff */
[----:B------:R-:W-:Y:S01]  /*0900*/  BSSY.RECONVERGENT B1, `(.L_x_7) ;  /* 0x0000017000017945 */ /* 0x000fe20003800200 */
[----:B------:R-:W-:Y:S02]  /*0910*/  IMAD.MOV.U32 R5, RZ, RZ, 0x1 ;  /* 0x00000001ff057424 */ /* 0x000fe400078e00ff */
[----:B------:R-:W-:Y:S01]  /*0920*/  ISETP.GT.U32.AND P0, PT, R14, R7, PT ;  /* 0x000000070e00720c */ /* 0x000fe20003f04070 */
[----:B------:R-:W-:Y:S01]  /*0930*/  IMAD.MOV.U32 R6, RZ, RZ, RZ ;  /* 0x000000ffff067224 */ /* 0x000fe200078e00ff */
[----:B------:R-:W-:Y:S02]  /*0940*/  PLOP3.LUT P1, PT, PT, PT, UP1, 0x80, 0x8 ;  /* 0x000000000008781c */ /* 0x000fe40003f2f018 */
[----:B------:R-:W-:-:S04]  /*0950*/  IADD3.X R15, PT, PT, R9, UR10, RZ, P2, !PT ;  /* 0x0000000a090f7c10 */ /* 0x000fc800097fe4ff */
[----:B------:R-:W-:-:S13]  /*0960*/  ISETP.GT.OR.EX P0, PT, R15, R22, !P1, P0 ;  /* 0x000000160f00720c */ /* 0x000fda0004f04700 */
[----:B------:R-:W-:Y:S05]  /*0970*/  @P0 BRA `(.L_x_8) ;  /* 0x00000000003c0947 */ /* 0x000fea0003800000 */
[----:B------:R-:W-:Y:S02]  /*0980*/  IMAD.MOV.U32 R12, RZ, RZ, 0x1 ;  /* 0x00000001ff0c7424 */ /* 0x000fe400078e00ff */
[----:B------:R-:W-:-:S07]  /*0990*/  IMAD.MOV.U32 R13, RZ, RZ, RZ ;  /* 0x000000ffff0d7224 */ /* 0x000fce00078e00ff */
.L_x_9:
        /* <DEDUP_REMOVED lines=13> */
.L_x_8:
[----:B------:R-:W-:Y:S05]  /*0a70*/  BSYNC.RECONVERGENT B1 ;  /* 0x0000000000017941 */ /* 0x000fea0003800200 */
.L_x_7:
[----:B------:R-:W-:-:S04]  /*0a80*/  IADD3 R25, P0, PT, -R7, R14, RZ ;  /* 0x0000000e07197210 */ /* 0x000fc80007f1e1ff */
[----:B------:R-:W-:Y:S01]  /*0a90*/  ISETP.GT.U32.AND P1, PT, R25, UR32, PT ;  /* 0x0000002019007c0c */ /* 0x000fe2000bf24070 */
[----:B------:R-:W-:Y:S01]  /*0aa0*/  IMAD.X R31, R15, 0x1, ~R22, P0 ;  /* 0x000000010f1f7824 */ /* 0x000fe200000e0e16 */
[----:B------:R-:W-:-:S04]  /*0ab0*/  ISETP.GE.U32.AND P0, PT, R14, R7, PT ;  /* 0x000000070e00720c */ /* 0x000fc80003f06070 */
[----:B------:R-:W-:Y:S02]  /*0ac0*/  ISETP.GE.AND.EX P0, PT, R15, R22, PT, P0 ;  /* 0x000000160f00720c */ /* 0x000fe40003f06300 */
[----:B------:R-:W-:-:S04]  /*0ad0*/  ISETP.GT.AND.EX P1, PT, R31, UR33, PT, P1 ;  /* 0x000000211f007c0c */ /* 0x000fc8000bf24310 */
[----:B------:R-:W-:Y:S02]  /*0ae0*/  SEL R25, R25, UR32, P1 ;  /* 0x0000002019197c07 */ /* 0x000fe40008800000 */
[----:B------:R-:W-:Y:S02]  /*0af0*/  SEL R31, R31, UR33, P1 ;  /* 0x000000211f1f7c07 */ /* 0x000fe40008800000 */
[----:B------:R-:W-:-:S04]  /*0b00*/  IADD3 R29, P2, PT, R25, -UR32, RZ ;  /* 0x80000020191d7c10 */ /* 0x000fc8000ff5e0ff */
[----:B------:R-:W-:Y:S01]  /*0b10*/  IADD3.X R28, PT, PT, R31, ~UR33, RZ, P2, !PT ;  /* 0x800000211f1c7c10 */ /* 0x000fe200097fe4ff */
[----:B------:R-:W-:Y:S08]  /*0b20*/  @P0 BRA `(.L_x_6) ;  /* 0x0000000000380947 */ /* 0x000ff00003800000 */
.L_x_5:
[----:B------:R-:W0:Y:S01]  /*0b30*/  LDCU.64 UR8, c[0x0][0x3e8] ;  /* 0x00007d00ff0877ac */ /* 0x000e220008000a00 */
[----:B------:R-:W-:Y:S01]  /*0b40*/  PLOP3.LUT P2, PT, PT, PT, UP0, 0x80, 0x8 ;  /* 0x000000000008781c */ /* 0x000fe20003f4f008 */
[----:B------:R-:W-:Y:S02]  /*0b50*/  IMAD.U32 R29, RZ, RZ, UR25 ;  /* 0x00000019ff1d7e24 */ /* 0x000fe4000f8e00ff */
[----:B------:R-:W-:-:S10]  /*0b60*/  IMAD.U32 R28, RZ, RZ, UR34 ;  /* 0x00000022ff1c7e24 */ /* 0x000fd4000f8e00ff */
[----:B------:R-:W-:Y:S01]  /*0b70*/  @P2 IADD3 R29, P0, P1, R8, UR6, -R29 ;  /* 0x00000006081d2c10 */ /* 0x000fe2000f91e81d */
[----:B0-----:R-:W-:-:S03]  /*0b80*/  @!UP0 UIADD3 UR4, UP1, UPT, UR6, UR8, URZ ;  /* 0x0000000806048290 */ /* 0x001fc6000ff3e0ff */
[----:B------:R-:W-:Y:S02]  /*0b90*/  @P2 IADD3.X R28, PT, PT, R9, UR10, ~R28, P0, P1 ;  /* 0x0000000a091c2c10 */ /* 0x000fe400087e2c1c */
[----:B------:R-:W-:Y:S01]  /*0ba0*/  @P2 IADD3 R25, P0, PT, R29, UR8, RZ ;  /* 0x000000081d192c10 */ /* 0x000fe2000ff1e0ff */
[----:B------:R-:W-:Y:S01]  /*0bb0*/  @!UP0 UIADD3.X UR8, UPT, UPT, UR10, UR9, URZ, UP1, !UPT ;  /* 0x000000090a088290 */ /* 0x000fe20008ffe4ff */
[----:B------:R-:W-:Y:S02]  /*0bc0*/  @!P2 IMAD.U32 R29, RZ, RZ, UR6 ;  /* 0x00000006ff1dae24 */ /* 0x000fe4000f8e00ff */
[----:B------:R-:W-:Y:S01]  /*0bd0*/  @P2 IADD3.X R31, PT, PT, R28, UR9, RZ, P0, !PT ;  /* 0x000000091c1f2c10 */ /* 0x000fe200087fe4ff */
[----:B------:R-:W-:Y:S02]  /*0be0*/  @!P2 IMAD.U32 R25, RZ, RZ, UR4 ;  /* 0x00000004ff19ae24 */ /* 0x000fe4000f8e00ff */
[----:B------:R-:W-:Y:S02]  /*0bf0*/  @!P2 IMAD.U32 R31, RZ, RZ, UR8 ;  /* 0x00000008ff1fae24 */ /* 0x000fe4000f8e00ff */
[----:B------:R-:W-:-:S07]  /*0c00*/  @!P2 IMAD.U32 R28, RZ, RZ, UR10 ;  /* 0x0000000aff1cae24 */ /* 0x000fce000f8e00ff */
.L_x_6:
[----:B------:R-:W-:Y:S05]  /*0c10*/  BSYNC.RECONVERGENT B0 ;  /* 0x0000000000007941 */ /* 0x000fea0003800200 */
.L_x_0:
[----:B------:R-:W0:Y:S01]  /*0c20*/  LDCU.64 UR8, c[0x0][0x3e8] ;  /* 0x00007d00ff0877ac */ /* 0x000e220008000a00 */
[----:B------:R-:W-:Y:S01]  /*0c30*/  IMAD.U32 R33, RZ, RZ, UR25 ;  /* 0x00000019ff217e24 */ /* 0x000fe2000f8e00ff */
[----:B------:R-:W-:Y:S01]  /*0c40*/  IADD3 R7, P4, PT, R8, UR6, RZ ;  /* 0x0000000608077c10 */ /* 0x000fe2000ff9e0ff */
[----:B------:R-:W-:-:S03]  /*0c50*/  IMAD.U32 R32, RZ, RZ, UR34 ;  /* 0x00000022ff207e24 */ /* 0x000fc6000f8e00ff */
[----:B------:R-:W-:-:S04]  /*0c60*/  IADD3 R33, P2, P3, R8, UR6, -R33 ;  /* 0x0000000608217c10 */ /* 0x000fc8000fb5e821 */
[----:B------:R-:W-:Y:S01]  /*0c70*/  IADD3.X R32, PT, PT, R9, UR10, ~R32, P2, P3 ;  /* 0x0000000a09207c10 */ /* 0x000fe200097e6c20 */
[----:B0-----:R-:W-:Y:S02]  /*0c80*/  IMAD.U32 R35, RZ, RZ, UR8 ;  /* 0x00000008ff237e24 */ /* 0x001fe4000f8e00ff */
[----:B------:R-:W-:-:S03]  /*0c90*/  IMAD.U32 R34, RZ, RZ, UR9 ;  /* 0x00000009ff227e24 */ /* 0x000fc6000f8e00ff */
[----:B------:R-:W-:Y:S02]  /*0ca0*/  IADD3 R35, P0, P1, R35, -UR25, R8 ;  /* 0x8000001923237c10 */ /* 0x000fe4000f91e008 */
[----:B------:R-:W-:Y:S02]  /*0cb0*/  IADD3.X R8, PT, PT, R9, UR10, RZ, P4, !PT ;  /* 0x0000000a09087c10 */ /* 0x000fe4000a7fe4ff */
[----:B------:R-:W-:Y:S01]  /*0cc0*/  IADD3.X R34, PT, PT, R34, ~UR34, R9, P0, P1 ;  /* 0x8000002222227c10 */ /* 0x000fe200087e2409 */
[----:B------:R-:W-:Y:S08]  /*0cd0*/  BRA.U !UP0, `(.L_x_10) ;  /* 0x00000009085c7547 */ /* 0x000ff0000b800000 */
[----:B------:R-:W-:Y:S01]  /*0ce0*/  IADD3 R35, P0, PT, R35, UR6, RZ ;  /* 0x0000000623237c10 */ /* 0x000fe2000ff1e0ff */
[----:B------:R-:W-:Y:S01]  /*0cf0*/  BSSY.RECONVERGENT B1, `(.L_x_11) ;  /* 0x0000093000017945 */ /* 0x000fe20003800200 */
[----:B------:R-:W-:Y:S01]  /*0d00*/  IMAD.MOV.U32 R36, RZ, RZ, 0x1 ;  /* 0x00000001ff247424 */ /* 0x000fe200078e00ff */
[----:B------:R-:W-:Y:S01]  /*0d10*/  CS2R R14, SRZ ;  /* 0x00000000000e7805 */ /* 0x000fe2000001ff00 */
[----:B------:R-:W-:Y:S01]  /*0d20*/  IMAD.MOV.U32 R37, RZ, RZ, RZ ;  /* 0x000000ffff257224 */ /* 0x000fe200078e00ff */
[----:B------:R-:W-:Y:S01]  /*0d30*/  PRMT R30, RZ, 0x7610, R30 ;  /* 0x00007610ff1e7816 */ /* 0x000fe2000000001e */
[----:B------:R-:W-:Y:S01]  /*0d40*/  IMAD.MOV.U32 R24, RZ, RZ, RZ ;  /* 0x000000ffff187224 */ /* 0x000fe200078e00ff */
[----:B------:R-:W-:Y:S01]  /*0d50*/  IADD3.X R34, PT, PT, R34, UR10, RZ, P0, !PT ;  /* 0x0000000a22227c10 */ /* 0x000fe200087fe4ff */
[----:B------:R-:W-:-:S07]  /*0d60*/  IMAD.MOV.U32 R13, RZ, RZ, RZ ;  /* 0x000000ffff0d7224 */ /* 0x000fce00078e00ff */
.L_x_26:
[----:B------:R-:W-:Y:S01]  /*0d70*/  ISETP.GE.U32.AND P0, PT, R27, R25, PT ;  /* 0x000000191b00720c */ /* 0x000fe20003f06070 */
[----:B------:R-:W-:Y:S01]  /*0d80*/  BSSY.RELIABLE B0, `(.L_x_12) ;  /* 0x0000088000007945 */ /* 0x000fe20003800100 */
[----:B------:R-:W-:Y:S02]  /*0d90*/  IMAD.MOV.U32 R11, RZ, RZ, R25 ;  /* 0x000000ffff0b7224 */ /* 0x000fe400078e0019 */
[----:B------:R-:W-:Y:S01]  /*0da0*/  ISETP.GE.AND.EX P0, PT, R26, R31, PT, P0 ;  /* 0x0000001f1a00720c */ /* 0x000fe20003f06300 */
[----:B------:R-:W-:Y:S02]  /*0db0*/  IMAD.MOV.U32 R12, RZ, RZ, R31 ;  /* 0x000000ffff0c7224 */ /* 0x000fe400078e001f */
[----:B------:R-:W-:Y:S02]  /*0dc0*/  IMAD.MOV.U32 R10, RZ, RZ, R29 ;  /* 0x000000ffff0a7224 */ /* 0x000fe400078e001d */
[----:B------:R-:W-:-:S08]  /*0dd0*/  IMAD.MOV.U32 R9, RZ, RZ, R28 ;  /* 0x000000ffff097224 */ /* 0x000fd000078e001c */
[----:B------:R-:W-:Y:S05]  /*0de0*/  @P0 BRA `(.L_x_13) ;  /* 0x0000000000800947 */ /* 0x000fea0003800000 */
[----:B------:R-:W-:Y:S01]  /*0df0*/  ISETP.GE.U32.AND P0, PT, R27, R10, PT ;  /* 0x0000000a1b00720c */ /* 0x000fe20003f06070 */
[----:B------:R-:W-:Y:S01]  /*0e00*/  USHF.R.S32.HI UR4, URZ, 0x1f, UR5 ;  /* 0x0000001fff047899 */ /* 0x000fe20008011405 */
[----:B------:R-:W-:Y:S01]  /*0e10*/  BSSY.RECONVERGENT B2, `(.L_x_14) ;  /* 0x000001c000027945 */ /* 0x000fe20003800200 */
[----:B------:R-:W-:Y:S01]  /*0e20*/  IMAD.MOV.U32 R29, RZ, RZ, R10 ;  /* 0x000000ffff1d7224 */ /* 0x000fe200078e000a */
[----:B------:R-:W-:Y:S01]  /*0e30*/  ISETP.GE.AND.EX P0, PT, R26, R9, PT, P0 ;  /* 0x000000091a00720c */ /* 0x000fe20003f06300 */
[----:B------:R-:W-:Y:S02]  /*0e40*/  IMAD.MOV.U32 R28, RZ, RZ, R9 ;  /* 0x000000ffff1c7224 */ /* 0x000fe400078e0009 */
[----:B------:R-:W-:Y:S02]  /*0e50*/  IMAD.MOV.U32 R25, RZ, RZ, R11 ;  /* 0x000000ffff197224 */ /* 0x000fe400078e000b */
[----:B------:R-:W-:Y:S02]  /*0e60*/  IMAD.MOV.U32 R31, RZ, RZ, R12 ;  /* 0x000000ffff1f7224 */ /* 0x000fe400078e000c */
[----:B------:R-:W-:-:S06]  /*0e70*/  IMAD.MOV.U32 R26, RZ, RZ, R34 ;  /* 0x000000ffff1a7224 */ /* 0x000fcc00078e0022 */
[----:B------:R-:W-:-:S04]  /*0e80*/  @!P0 LEA R20, P1, R24, R3, 0x2 ;  /* 0x0000000318148211 */ /* 0x000fc800078210ff */
[C---:B------:R-:W-:Y:S02]  /*0e90*/  @!P0 LEA.HI.X R21, R24.reuse, R4, R15, 0x2, P1 ;  /* 0x0000000418158211 */ /* 0x040fe400008f140f */
[----:B------:R-:W-:-:S03]  /*0ea0*/  @!P0 IADD3 R22, P1, PT, R24, 0x1, RZ ;  /* 0x0000000118168810 */ /* 0x000fc60007f3e0ff */
[----:B------:R0:W-:Y:S02]  /*0eb0*/  @!P0 STG.E desc[UR26][R20.64], R27 ;  /* 0x0000001b14008986 */ /* 0x0001e4000c10191a */
[----:B------:R-:W-:Y:S01]  /*0ec0*/  @!P0 IMAD.X R23, RZ, RZ, R15, P1 ;  /* 0x000000ffff178224 */ /* 0x000fe200008e060f */
[----:B------:R-:W-:Y:S01]  /*0ed0*/  ISETP.GE.U32.AND P1, PT, R36, UR5, PT ;  /* 0x0000000524007c0c */ /* 0x000fe2000bf26070 */
[----:B------:R-:W-:Y:S02]  /*0ee0*/  @!P0 IMAD.MOV.U32 R24, RZ, RZ, R22 ;  /* 0x000000ffff188224 */ /* 0x000fe400078e0016 */
[----:B------:R-:W-:Y:S01]  /*0ef0*/  @!P0 IMAD.MOV.U32 R15, RZ, RZ, R23 ;  /* 0x000000ffff0f8224 */ /* 0x000fe200078e0017 */
[----:B------:R-:W-:Y:S01]  /*0f00*/  ISETP.GE.AND.EX P0, PT, R37, UR4, PT, P1 ;  /* 0x0000000425007c0c */ /* 0x000fe2000bf06310 */
[----:B0-----:R-:W-:-:S12]  /*0f10*/  IMAD.MOV.U32 R27, RZ, RZ, R35 ;  /* 0x000000ffff1b7224 */ /* 0x001fd800078e0023 */
[----:B------:R-:W-:Y:S05]  /*0f20*/  @P0 BRA `(.L_x_15) ;  /* 0x0000000000280947 */ /* 0x000fea0003800000 */
[----:B------:R-:W-:-:S04]  /*0f30*/  LEA R20, P0, R36, UR12, 0x2 ;  /* 0x0000000c24147c11 */ /* 0x000fc8000f8010ff */
[----:B------:R-:W-:-:S05]  /*0f40*/  LEA.HI.X R21, R36, UR13, R37, 0x2, P0 ;  /* 0x0000000d24157c11 */ /* 0x000fca00080f1425 */
[----:B------:R-:W2:Y:S01]  /*0f50*/  LDG.E R27, desc[UR26][R20.64] ;  /* 0x0000001a141b7981 */ /* 0x000ea2000c1e1900 */
[----:B------:R-:W-:Y:S01]  /*0f60*/  IADD3 R36, P0, PT, R36, 0x1, RZ ;  /* 0x0000000124247810 */ /* 0x000fe20007f1e0ff */
[----:B------:R-:W-:Y:S02]  /*0f70*/  IMAD.MOV.U32 R29, RZ, RZ, R10 ;  /* 0x000000ffff1d7224 */ /* 0x000fe400078e000a */
[----:B------:R-:W-:Y:S02]  /*0f80*/  IMAD.MOV.U32 R28, RZ, RZ, R9 ;  /* 0x000000ffff1c7224 */ /* 0x000fe400078e0009 */
[----:B------:R-:W-:Y:S02]  /*0f90*/  IMAD.X R37, RZ, RZ, R37, P0 ;  /* 0x000000ffff257224 */ /* 0x000fe400000e0625 */
[----:B------:R-:W-:Y:S02]  /*0fa0*/  IMAD.MOV.U32 R25, RZ, RZ, R11 ;  /* 0x000000ffff197224 */ /* 0x000fe400078e000b */
[----:B------:R-:W-:Y:S01]  /*0fb0*/  IMAD.MOV.U32 R31, RZ, RZ, R12 ;  /* 0x000000ffff1f7224 */ /* 0x000fe200078e000c */
[----:B--2---:R-:W-:-:S07]  /*0fc0*/  SHF.R.S32.HI R26, RZ, 0x1f, R27 ;  /* 0x0000001fff1a7819 */ /* 0x004fce000001141b */
.L_x_15:
[----:B------:R-:W-:Y:S05]  /*0fd0*/  BSYNC.RECONVERGENT B2 ;  /* 0x0000000000027941 */ /* 0x000fea0003800200 */
.L_x_14:
[----:B------:R-:W-:Y:S05]  /*0fe0*/  BRA `(.L_x_16) ;  /* 0x0000000400847947 */ /* 0x000fea0003800000 */
.L_x_13:
[----:B------:R-:W-:Y:S02]  /*0ff0*/  USHF.R.S32.HI UR4, URZ, 0x1f, UR7 ;  /* 0x0000001fff047899 */ /* 0x000fe40008011407 */
[----:B------:R-:W-:-:S04]  /*1000*/  ISETP.GE.U32.AND P0, PT, R5, UR7, PT ;  /* 0x0000000705007c0c */ /* 0x000fc8000bf06070 */
[----:B------:R-:W-:-:S13]  /*1010*/  ISETP.GE.AND.EX P0, PT, R6, UR4, PT, P0 ;  /* 0x0000000406007c0c */ /* 0x000fda000bf06300 */
[----:B------:R-:W-:Y:S05]  /*1020*/  @P0 BRA `(.L_x_17) ;  /* 0x0000000400300947 */ /* 0x000fea0003800000 */
[C---:B------:R-:W-:Y:S01]  /*1030*/  LEA R22, P0, R5.reuse, UR14, 0x2 ;  /* 0x0000000e05167c11 */ /* 0x040fe2000f8010ff */
[----:B------:R-:W0:Y:S03]  /*1040*/  LDC.64 R20, c[0x0][0x3e0] ;  /* 0x0000f800ff147b82 */ /* 0x000e260000000a00 */
[----:B------:R-:W-:-:S05]  /*1050*/  LEA.HI.X R23, R5, UR15, R6, 0x2, P0 ;  /* 0x0000000f05177c11 */ /* 0x000fca00080f1406 */
[----:B------:R-:W2:Y:S01]  /*1060*/  LDG.E R22, desc[UR26][R22.64] ;  /* 0x0000001a16167981 */ /* 0x000ea2000c1e1900 */
[----:B------:R-:W-:Y:S01]  /*1070*/  USHF.R.S32.HI UR4, URZ, 0x1f, UR25 ;  /* 0x0000001fff047899 */ /* 0x000fe20008011419 */
[----:B------:R-:W-:Y:S01]  /*1080*/  LOP3.LUT P1, RZ, R30, 0xff, RZ, 0xc0, !PT ;  /* 0x000000ff1eff7812 */ /* 0x000fe2000782c0ff */
[----:B------:R-:W-:Y:S01]  /*1090*/  BSSY.RECONVERGENT B2, `(.L_x_18) ;  /* 0x0000044000027945 */ /* 0x000fe20003800200 */
[----:B------:R-:W-:Y:S02]  /*10a0*/  IMAD.MOV.U32 R30, RZ, RZ, 0x1 ;  /* 0x00000001ff1e7424 */ /* 0x000fe400078e00ff */
[----:B------:R-:W-:Y:S01]  /*10b0*/  IMAD.MOV.U32 R31, RZ, RZ, R12 ;  /* 0x000000ffff1f7224 */ /* 0x000fe200078e000c */
[--C-:B--2---:R-:W-:Y:S02]  /*10c0*/  SHF.R.S32.HI R25, RZ, 0x1f, R22.reuse ;  /* 0x0000001fff197819 */ /* 0x104fe40000011416 */
[----:B------:R-:W-:-:S04]  /*10d0*/  IADD3 R29, P0, P2, R7, -UR25, -R22 ;  /* 0x80000019071d7c10 */ /* 0x000fc8000fa1e816 */
[----:B------:R-:W-:Y:S01]  /*10e0*/  IADD3.X R28, PT, PT, R8, ~UR4, ~R25, P0, P2 ;  /* 0x80000004081c7c10 */ /* 0x000fe200087e4c19 */
[----:B------:R-:W-:Y:S01]  /*10f0*/  IMAD.MOV.U32 R25, RZ, RZ, R11 ;  /* 0x000000ffff197224 */ /* 0x000fe200078e000b */
[----:B0-----:R-:W-:Y:S02]  /*1100*/  ISETP.GT.U32.AND P0, PT, R29, R20, PT ;  /* 0x000000141d00720c */ /* 0x001fe40003f04070 */
[----:B------:R-:W-:Y:S02]  /*1110*/  IADD3 R5, P2, PT, R5, 0x1, RZ ;  /* 0x0000000105057810 */ /* 0x000fe40007f5e0ff */
[----:B------:R-:W-:-:S03]  /*1120*/  ISETP.GT.AND.EX P0, PT, R28, R21, PT, P0 ;  /* 0x000000151c00720c */ /* 0x000fc60003f04300 */
[----:B------:R-:W-:Y:S01]  /*1130*/  IMAD.X R6, RZ, RZ, R6, P2 ;  /* 0x000000ffff067224 */ /* 0x000fe200010e0606 */
[----:B------:R-:W-:Y:S01]  /*1140*/  SEL R22, R29, R20, P0 ;  /* 0x000000141d167207 */ /* 0x000fe20000000000 */
[----:B------:R-:W-:Y:S01]  /*1150*/  IMAD.MOV.U32 R29, RZ, RZ, R10 ;  /* 0x000000ffff1d7224 */ /* 0x000fe200078e000a */
[----:B------:R-:W-:Y:S01]  /*1160*/  SEL R23, R28, R21, P0 ;  /* 0x000000151c177207 */ /* 0x000fe20000000000 */
[----:B------:R-:W-:Y:S01]  /*1170*/  IMAD.MOV.U32 R28, RZ, RZ, R9 ;  /* 0x000000ffff1c7224 */ /* 0x000fe200078e0009 */
[----:B------:R-:W-:Y:S06]  /*1180*/  @P1 BRA `(.L_x_19) ;  /* 0x0000000000d01947 */ /* 0x000fec0003800000 */
[----:B------:R-:W-:-:S04]  /*1190*/  IADD3 R25, P1, PT, R11, R20, RZ ;  /* 0x000000140b197210 */ /* 0x000fc80007f3e0ff */
[----:B------:R-:W-:Y:S01]  /*11a0*/  ISETP.GT.U32.AND P0, PT, R22, R25, PT ;  /* 0x000000191600720c */ /* 0x000fe20003f04070 */
[----:B------:R-:W-:-:S05]  /*11b0*/  IMAD.X R28, R12, 0x1, R21, P1 ;  /* 0x000000010c1c7824 */ /* 0x000fca00008e0615 */
[----:B------:R-:W-:-:S13]  /*11c0*/  ISETP.GT.AND.EX P0, PT, R23, R28, PT, P0 ;  /* 0x0000001c1700720c */ /* 0x000fda0003f04300 */
[----:B------:R-:W-:Y:S05]  /*11d0*/  @!P0 BRA `(.L_x_20) ;  /* 0x0000000000988947 */ /* 0x000fea0003800000 */
[----:B------:R-:W-:Y:S01]  /*11e0*/  IMAD.U32 R25, RZ, RZ, UR6 ;  /* 0x00000006ff197e24 */ /* 0x000fe2000f8e00ff */
[----:B------:R-:W-:Y:S01]  /*11f0*/  ISETP.GE.U32.AND P0, PT, R10, UR6, PT ;  /* 0x000000060a007c0c */ /* 0x000fe2000bf06070 */
[----:B------:R-:W-:Y:S03]  /*1200*/  BSSY.RECONVERGENT B3, `(.L_x_21) ;  /* 0x000001d000037945 */ /* 0x000fe60003800200 */
[----:B------:R-:W-:-:S04]  /*1210*/  SHF.R.S32.HI R25, RZ, 0x1f, R25 ;  /* 0x0000001fff197819 */ /* 0x000fc80000011419 */
[----:B------:R-:W-:-:S13]  /*1220*/  ISETP.GE.AND.EX P0, PT, R9, R25, PT, P0 ;  /* 0x000000190900720c */ /* 0x000fda0003f06300 */
[----:B------:R-:W-:Y:S05]  /*1230*/  @P0 BRA `(.L_x_22) ;  /* 0x0000000000640947 */ /* 0x000fea0003800000 */
[----:B------:R-:W-:-:S04]  /*1240*/  ISETP.LT.U32.AND P0, PT, R11, UR6, PT ;  /* 0x000000060b007c0c */ /* 0x000fc8000bf01070 */
[----:B------:R-:W-:-:S04]  /*1250*/  ISETP.LT.AND.EX P0, PT, R12, R25, PT, P0 ;  /* 0x000000190c00720c */ /* 0x000fc80003f01300 */
[----:B------:R-:W-:Y:S02]  /*1260*/  SEL R11, R11, UR6, P0 ;  /* 0x000000060b0b7c07 */ /* 0x000fe40008000000 */
[----:B------:R-:W-:Y:S02]  /*1270*/  SEL R9, R12, R25, P0 ;  /* 0x000000190c097207 */ /* 0x000fe40000000000 */
[----:B------:R-:W-:Y:S02]  /*1280*/  ISETP.GE.U32.AND P0, PT, R10, R11, PT ;  /* 0x0000000b0a00720c */ /* 0x000fe40003f06070 */
[----:B------:R-:W-:-:S04]  /*1290*/  SHF.R.S32.HI R12, RZ, 0x1f, R10 ;  /* 0x0000001fff0c7819 */ /* 0x000fc8000001140a */
[----:B------:R-:W-:-:S13]  /*12a0*/  ISETP.GE.AND.EX P0, PT, R12, R9, PT, P0 ;  /* 0x000000090c00720c */ /* 0x000fda0003f06300 */
[----:B------:R-:W-:Y:S05]  /*12b0*/  @P0 BRA `(.L_x_22) ;  /* 0x0000000000440947 */ /* 0x000fea0003800000 */
[----:B------:R-:W0:Y:S01]  /*12c0*/  LDC R25, c[0x0][0x3e8] ;  /* 0x0000fa00ff197b82 */ /* 0x000e220000000800 */
[----:B------:R-:W-:Y:S01]  /*12d0*/  BSSY.RECONVERGENT B4, `(.L_x_23) ;  /* 0x000000d000047945 */ /* 0x000fe20003800200 */
[----:B------:R-:W-:-:S07]  /*12e0*/  IMAD.MOV.U32 R29, RZ, RZ, R13 ;  /* 0x000000ffff1d7224 */ /* 0x000fce00078e000d */
.L_x_24:
[C---:B------:R-:W-:Y:S02]  /*12f0*/  LEA R12, P0, R14.reuse, R0, 0x2 ;  /* 0x000000000e0c7211 */ /* 0x040fe400078010ff */
[C---:B------:R-:W-:Y:S02]  /*1300*/  IADD3 R28, P1, PT, R14.reuse, 0x1, RZ ;  /* 0x000000010e1c7810 */ /* 0x040fe40007f3e0ff */
[----:B------:R-:W-:-:S03]  /*1310*/  LEA.HI.X R13, R14, R2, R29, 0x2, P0 ;  /* 0x000000020e0d7211 */ /* 0x000fc600000f141d */
[----:B------:R-:W-:Y:S02]  /*1320*/  IMAD.X R29, RZ, RZ, R29, P1 ;  /* 0x000000ffff1d7224 */ /* 0x000fe400008e061d */
[----:B------:R0:W-:Y:S02]  /*1330*/  STG.E desc[UR26][R12.64], R10 ;  /* 0x0000000a0c007986 */ /* 0x0001e4000c10191a */
[----:B0-----:R-:W-:-:S05]  /*1340*/  IMAD.IADD R10, R10, 0x1, R25 ;  /* 0x000000010a0a7824 */ /* 0x001fca00078e0219 */
[----:B------:R-:W-:Y:S02]  /*1350*/  ISETP.GE.U32.AND P0, PT, R10, R11, PT ;  /* 0x0000000b0a00720c */ /* 0x000fe40003f06070 */
[----:B------:R-:W-:-:S04]  /*1360*/  SHF.R.S32.HI R14, RZ, 0x1f, R10 ;  /* 0x0000001fff0e7819 */ /* 0x000fc8000001140a */
[----:B------:R-:W-:Y:S01]  /*1370*/  ISETP.GE.AND.EX P0, PT, R14, R9, PT, P0 ;  /* 0x000000090e00720c */ /* 0x000fe20003f06300 */
[----:B------:R-:W-:-:S12]  /*1380*/  IMAD.MOV.U32 R14, RZ, RZ, R28 ;  /* 0x000000ffff0e7224 */ /* 0x000fd800078e001c */
[----:B------:R-:W-:Y:S05]  /*1390*/  @!P0 BRA `(.L_x_24) ;  /* 0xfffffffc00d48947 */ /* 0x000fea000383ffff */
[----:B------:R-:W-:Y:S05]  /*13a0*/  BSYNC.RECONVERGENT B4 ;  /* 0x0000000000047941 */ /* 0x000fea0003800200 */
.L_x_23:
[----:B------:R-:W-:Y:S02]  /*13b0*/  IMAD.MOV.U32 R14, RZ, RZ, R28 ;  /* 0x000000ffff0e7224 */ /* 0x000fe400078e001c */
[----:B------:R-:W-:-:S07]  /*13c0*/  IMAD.MOV.U32 R13, RZ, RZ, R29 ;  /* 0x000000ffff0d7224 */ /* 0x000fce00078e001d */
.L_x_22:
[----:B------:R-:W-:Y:S05]  /*13d0*/  BSYNC.RECONVERGENT B3 ;  /* 0x0000000000037941 */ /* 0x000fea0003800200 */
.L_x_21:
[----:B------:R-:W-:Y:S01]  /*13e0*/  IADD3 R29, P0, PT, R22, -R20, RZ ;  /* 0x80000014161d7210 */ /* 0x000fe20007f1e0ff */
[----:B------:R-:W-:Y:S01]  /*13f0*/  IMAD.MOV.U32 R25, RZ, RZ, R22 ;  /* 0x000000ffff197224 */ /* 0x000fe200078e0016 */
[----:B------:R-:W-:Y:S01]  /*1400*/  PRMT R30, RZ, 0x7610, R30 ;  /* 0x00007610ff1e7816 */ /* 0x000fe2000000001e */
[----:B------:R-:W-:Y:S02]  /*1410*/  IMAD.MOV.U32 R31, RZ, RZ, R23 ;  /* 0x000000ffff1f7224 */ /* 0x000fe400078e0017 */
[----:B------:R-:W-:Y:S01]  /*1420*/  IMAD.X R28, R23, 0x1, ~R21, P0 ;  /* 0x00000001171c7824 */ /* 0x000fe200000e0e15 */
[----:B------:R-:W-:Y:S07]  /*1430*/  BRA `(.L_x_19) ;  /* 0x0000000000247947 */ /* 0x000fee0003800000 */
.L_x_20:
[----:B------:R-:W-:Y:S01]  /*1440*/  ISETP.GT.U32.AND P0, PT, R22, R11, PT ;  /* 0x0000000b1600720c */ /* 0x000fe20003f04070 */
[----:B------:R-:W-:Y:S01]  /*1450*/  IMAD.MOV.U32 R29, RZ, RZ, R10 ;  /* 0x000000ffff1d7224 */ /* 0x000fe200078e000a */
[----:B------:R-:W-:Y:S01]  /*1460*/  PRMT R30, RZ, 0x7610, R30 ;  /* 0x00007610ff1e7816 */ /* 0x000fe2000000001e */
[----:B------:R-:W-:Y:S01]  /*1470*/  IMAD.MOV.U32 R28, RZ, RZ, R9 ;  /* 0x000000ffff1c7224 */ /* 0x000fe200078e0009 */
[----:B------:R-:W-:-:S04]  /*1480*/  ISETP.GT.AND.EX P0, PT, R23, R12, PT, P0 ;  /* 0x0000000c1700720c */ /* 0x000fc80003f04300 */
[----:B------:R-:W-:Y:S02]  /*1490*/  SEL R20, R20, RZ, P0 ;  /* 0x000000ff14147207 */ /* 0x000fe40000000000 */
[----:B------:R-:W-:Y:S02]  /*14a0*/  SEL R21, R21, RZ, P0 ;  /* 0x000000ff15157207 */ /* 0x000fe40000000000 */
[----:B------:R-:W-:-:S05]  /*14b0*/  IADD3 R25, P1, PT, R20, R11, RZ ;  /* 0x0000000b14197210 */ /* 0x000fca0007f3e0ff */
[----:B------:R-:W-:-:S08]  /*14c0*/  IMAD.X R31, R21, 0x1, R12, P1 ;  /* 0x00000001151f7824 */ /* 0x000fd000008e060c */
.L_x_19:
[----:B------:R-:W-:Y:S05]  /*14d0*/  BSYNC.RECONVERGENT B2 ;  /* 0x0000000000027941 */ /* 0x000fea0003800200 */
.L_x_18:
[----:B------:R-:W-:Y:S05]  /*14e0*/  BRA `(.L_x_16) ;  /* 0x0000000000447947 */ /* 0x000fea0003800000 */
.L_x_17:
[----:B------:R-:W0:Y:S01]  /*14f0*/  LDCU.64 UR8, c[0x0][0x3e8] ;  /* 0x00007d00ff0877ac */ /* 0x000e220008000a00 */
[----:B------:R-:W-:Y:S01]  /*1500*/  ISETP.GT.U32.AND P1, PT, R27, R10, PT ;  /* 0x0000000a1b00720c */ /* 0x000fe20003f24070 */
[----:B------:R-:W-:Y:S01]  /*1510*/  IMAD.MOV.U32 R30, RZ, RZ, 0x1 ;  /* 0x00000001ff1e7424 */ /* 0x000fe200078e00ff */
[----:B------:R-:W-:Y:S01]  /*1520*/  ISETP.NE.U32.AND P2, PT, R36, UR5, PT ;  /* 0x0000000524007c0c */ /* 0x000fe2000bf45070 */
[----:B------:R-:W-:Y:S01]  /*1530*/  USHF.R.S32.HI UR4, URZ, 0x1f, UR5 ;  /* 0x0000001fff047899 */ /* 0x000fe20008011405 */
[----:B------:R-:W-:Y:S01]  /*1540*/  ISETP.GT.AND.EX P1, PT, R26, R9, PT, P1 ;  /* 0x000000091a00720c */ /* 0x000fe20003f24310 */
[----:B------:R-:W-:Y:S01]  /*1550*/  IMAD.MOV.U32 R29, RZ, RZ, R33 ;  /* 0x000000ffff1d7224 */ /* 0x000fe200078e0021 */
[----:B------:R-:W-:Y:S01]  /*1560*/  ISETP.NE.U32.AND P0, PT, R36, UR5, PT ;  /* 0x0000000524007c0c */ /* 0x000fe2000bf05070 */
[----:B------:R-:W-:Y:S02]  /*1570*/  IMAD.MOV.U32 R28, RZ, RZ, R32 ;  /* 0x000000ffff1c7224 */ /* 0x000fe400078e0020 */
[----:B------:R-:W-:-:S02]  /*1580*/  ISETP.NE.AND.EX P2, PT, R37, UR4, PT, P2 ;  /* 0x0000000425007c0c */ /* 0x000fc4000bf45320 */
[----:B------:R-:W-:Y:S02]  /*1590*/  ISETP.NE.AND.EX P0, PT, R37, UR4, PT, P0 ;  /* 0x0000000425007c0c */ /* 0x000fe4000bf05300 */
[----:B------:R-:W-:Y:S02]  /*15a0*/  PLOP3.LUT P1, PT, P2, P1, PT, 0x20, 0x2 ;  /* 0x000000000002781c */ /* 0x000fe40001722470 */
[----:B------:R-:W-:Y:S02]  /*15b0*/  PLOP3.LUT P0, PT, P0, PT, PT, 0x8, 0x80 ;  /* 0x000000000080781c */ /* 0x000fe4000070e170 */
[----:B0-----:R-:W-:-:S04]  /*15c0*/  IADD3 R25, P3, PT, R33, UR8, RZ ;  /* 0x0000000821197c10 */ /* 0x001fc8000ff7e0ff */
[----:B------:R-:W-:-:S05]  /*15d0*/  IADD3.X R31, PT, PT, R32, UR9, RZ, P3, !PT ;  /* 0x00000009201f7c10 */ /* 0x000fca0009ffe4ff */
[----:B------:R-:W-:Y:S05]  /*15e0*/  @!P1 BREAK.RELIABLE B0 ;  /* 0x0000000000009942 */ /* 0x000fea0003800100 */
[----:B------:R-:W-:Y:S05]  /*15f0*/  @!P1 BRA `(.L_x_25) ;  /* 0x0000000000089947 */ /* 0x000fea0003800000 */
.L_x_16:
[----:B------:R-:W-:Y:S05]  /*1600*/  BSYNC.RELIABLE B0 ;  /* 0x0000000000007941 */ /* 0x000fea0003800100 */
.L_x_12:
[----:B------:R-:W-:Y:S05]  /*1610*/  BRA `(.L_x_26) ;  /* 0xfffffff400d47947 */ /* 0x000fea000383ffff */
.L_x_25:
[----:B------:R-:W-:Y:S05]  /*1620*/  BSYNC.RECONVERGENT B1 ;  /* 0x0000000000017941 */ /* 0x000fea0003800200 */
.L_x_11:
[----:B------:R-:W-:Y:S05]  /*1630*/  WARPSYNC.ALL ;  /* 0x0000000000007948 */ /* 0x000fea0003800000 */
[----:B------:R-:W-:Y:S05]  /*1640*/  BRA `(.L_x_27) ;  /* 0x0000000800c47947 */ /* 0x000fea0003800000 */
.L_x_10:
[----:B------:R-:W-:Y:S01]  /*1650*/  BSSY.RECONVERGENT B1, `(.L_x_27) ;  /* 0x00000b0000017945 */ /* 0x000fe20003800200 */
[----:B------:R-:W-:Y:S01]  /*1660*/  IMAD.MOV.U32 R32, RZ, RZ, 0x1 ;  /* 0x00000001ff207424 */ /* 0x000fe200078e00ff */
[----:B------:R-:W-:Y:S01]  /*1670*/  CS2R R14, SRZ ;  /* 0x00000000000e7805 */ /* 0x000fe2000001ff00 */
[----:B------:R-:W-:Y:S01]  /*1680*/  IMAD.MOV.U32 R33, RZ, RZ, RZ ;  /* 0x000000ffff217224 */ /* 0x000fe200078e00ff */
[----:B------:R-:W-:Y:S01]  /*1690*/  PRMT R34, RZ, 0x7610, R34 ;  /* 0x00007610ff227816 */ /* 0x000fe20000000022 */
[----:B------:R-:W-:Y:S02]  /*16a0*/  IMAD.MOV.U32 R24, RZ, RZ, RZ ;  /* 0x000000ffff187224 */ /* 0x000fe400078e00ff */
[----:B------:R-:W-:-:S07]  /*16b0*/  IMAD.MOV.U32 R13, RZ, RZ, RZ ;  /* 0x000000ffff0d7224 */ /* 0x000fce00078e00ff */
.L_x_44:
        /* <DEDUP_REMOVED lines=9> */
[----:B------:R-:W0:Y:S01]  /*1750*/  LDCU.64 UR8, c[0x0][0x3e8] ;  /* 0x00007d00ff0877ac */ /* 0x000e220008000a00 */
[----:B------:R-:W-:Y:S01]  /*1760*/  BSSY.RECONVERGENT B2, `(.L_x_30) ;  /* 0x000001d000027945 */ /* 0x000fe20003800200 */
[----:B------:R-:W-:Y:S01]  /*1770*/  IMAD.MOV.U32 R29, RZ, RZ, R10 ;  /* 0x000000ffff1d7224 */ /* 0x000fe200078e000a */
[----:B------:R-:W-:Y:S01]  /*1780*/  ISETP.GE.AND.EX P0, PT, R26, R9, PT, P0 ;  /* 0x000000091a00720c */ /* 0x000fe20003f06300 */
[----:B------:R-:W-:Y:S01]  /*1790*/  USHF.R.S32.HI UR4, URZ, 0x1f, UR5 ;  /* 0x0000001fff047899 */ /* 0x000fe20008011405 */
[----:B------:R-:W-:Y:S02]  /*17a0*/  IMAD.MOV.U32 R28, RZ, RZ, R9 ;  /* 0x000000ffff1c7224 */ /* 0x000fe400078e0009 */
[----:B------:R-:W-:-:S09]  /*17b0*/  IMAD.MOV.U32 R31, RZ, RZ, R12 ;  /* 0x000000ffff1f7224 */ /* 0x000fd200078e000c */
[C---:B------:R-:W-:Y:S02]  /*17c0*/  @!P0 LEA R22, P1, R24.reuse, R3, 0x2 ;  /* 0x0000000318168211 */ /* 0x040fe400078210ff */
[C---:B------:R-:W-:Y:S02]  /*17d0*/  @!P0 IADD3 R25, P2, PT, R24.reuse, 0x1, RZ ;  /* 0x0000000118198810 */ /* 0x040fe40007f5e0ff */
[--C-:B------:R-:W-:Y:S02]  /*17e0*/  @!P0 LEA.HI.X R23, R24, R4, R15.reuse, 0x2, P1 ;  /* 0x0000000418178211 */ /* 0x100fe400008f140f */
[----:B------:R-:W-:Y:S01]  /*17f0*/  ISETP.GE.U32.AND P1, PT, R32, UR5, PT ;  /* 0x0000000520007c0c */ /* 0x000fe2000bf26070 */
[----:B------:R-:W-:Y:S02]  /*1800*/  @!P0 IMAD.X R26, RZ, RZ, R15, P2 ;  /* 0x000000ffff1a8224 */ /* 0x000fe400010e060f */
[----:B------:R0:W-:Y:S01]  /*1810*/  @!P0 STG.E desc[UR26][R22.64], R27 ;  /* 0x0000001b16008986 */ /* 0x0001e2000c10191a */
[----:B------:R-:W-:Y:S01]  /*1820*/  ISETP.GE.AND.EX P1, PT, R33, UR4, PT, P1 ;  /* 0x0000000421007c0c */ /* 0x000fe2000bf26310 */
[----:B------:R-:W-:-:S02]  /*1830*/  @!P0 IMAD.MOV.U32 R15, RZ, RZ, R26 ;  /* 0x000000ffff0f8224 */ /* 0x000fc400078e001a */
[----:B------:R-:W-:Y:S02]  /*1840*/  @!P0 IMAD.MOV.U32 R24, RZ, RZ, R25 ;  /* 0x000000ffff188224 */ /* 0x000fe400078e0019 */
[----:B------:R-:W-:Y:S01]  /*1850*/  IMAD.MOV.U32 R25, RZ, RZ, R11 ;  /* 0x000000ffff197224 */ /* 0x000fe200078e000b */
[----:B0-----:R-:W-:-:S04]  /*1860*/  IADD3 R27, P2, PT, R7, UR8, RZ ;  /* 0x00000008071b7c10 */ /* 0x001fc8000ff5e0ff */
[----:B------:R-:W-:-:S03]  /*1870*/  IADD3.X R26, PT, PT, R8, UR9, RZ, P2, !PT ;  /* 0x00000009081a7c10 */ /* 0x000fc600097fe4ff */
[----:B------:R-:W-:Y:S06]  /*1880*/  @P1 BRA `(.L_x_31) ;  /* 0x0000000000281947 */ /* 0x000fec0003800000 */
        /* <DEDUP_REMOVED lines=10> */
.L_x_31:
[----:B------:R-:W-:Y:S05]  /*1930*/  BSYNC.RECONVERGENT B2 ;  /* 0x0000000000027941 */ /* 0x000fea0003800200 */
.L_x_30:
[----:B------:R-:W-:Y:S05]  /*1940*/  BRA `(.L_x_32) ;  /* 0x0000000400f87947 */ /* 0x000fea0003800000 */
.L_x_29:
[----:B------:R-:W-:Y:S02]  /*1950*/  USHF.R.S32.HI UR4, URZ, 0x1f, UR7 ;  /* 0x0000001fff047899 */ /* 0x000fe40008011407 */
[----:B------:R-:W-:Y:S01]  /*1960*/  ISETP.GE.U32.AND P0, PT, R5, UR7, PT ;  /* 0x0000000705007c0c */ /* 0x000fe2000bf06070 */
[----:B------:R-:W-:-:S03]  /*1970*/  IMAD.U32 R35, RZ, RZ, UR6 ;  /* 0x00000006ff237e24 */ /* 0x000fc6000f8e00ff */
[----:B------:R-:W-:Y:S02]  /*1980*/  ISETP.GE.AND.EX P0, PT, R6, UR4, PT, P0 ;  /* 0x0000000406007c0c */ /* 0x000fe4000bf06300 */
[----:B------:R-:W-:-:S11]  /*1990*/  SHF.R.S32.HI R35, RZ, 0x1f, R35 ;  /* 0x0000001fff237819 */ /* 0x000fd60000011423 */
[----:B------:R-:W-:Y:S05]  /*19a0*/  @P0 BRA `(.L_x_33) ;  /* 0x00000004002c0947 */ /* 0x000fea0003800000 */
[----:B------:R-:W-:-:S04]  /*19b0*/  LEA R22, P0, R5, UR14, 0x2 ;  /* 0x0000000e05167c11 */ /* 0x000fc8000f8010ff */
[----:B------:R-:W-:-:S05]  /*19c0*/  LEA.HI.X R23, R5, UR15, R6, 0x2, P0 ;  /* 0x0000000f05177c11 */ /* 0x000fca00080f1406 */
[----:B------:R-:W2:Y:S02]  /*19d0*/  LDG.E R25, desc[UR26][R22.64] ;  /* 0x0000001a16197981 */ /* 0x000ea4000c1e1900 */
[----:B--2---:R-:W-:Y:S02]  /*19e0*/  ISETP.GT.U32.AND P0, PT, R20, R25, PT ;  /* 0x000000191400720c */ /* 0x004fe40003f04070 */
[----:B------:R-:W-:-:S04]  /*19f0*/  SHF.R.S32.HI R29, RZ, 0x1f, R25 ;  /* 0x0000001fff1d7819 */ /* 0x000fc80000011419 */
[----:B------:R-:W-:-:S13]  /*1a00*/  ISETP.GT.AND.EX P0, PT, R30, R29, PT, P0 ;  /* 0x0000001d1e00720c */ /* 0x000fda0003f04300 */
[----:B------:R-:W-:Y:S05]  /*1a10*/  @P0 BRA `(.L_x_33) ;  /* 0x0000000400100947 */ /* 0x000fea0003800000 */
[----:B------:R-:W0:Y:S01]  /*1a20*/  LDC.64 R22, c[0x0][0x3e0] ;  /* 0x0000f800ff167b82 */ /* 0x000e220000000a00 */
[----:B------:R-:W-:Y:S01]  /*1a30*/  IADD3 R25, P0, PT, -R25, R7, RZ ;  /* 0x0000000719197210 */ /* 0x000fe20007f1e1ff */
[----:B------:R-:W-:Y:S01]  /*1a40*/  BSSY.RECONVERGENT B2, `(.L_x_34) ;  /* 0x0000040000027945 */ /* 0x000fe20003800200 */
[----:B------:R-:W-:Y:S01]  /*1a50*/  LOP3.LUT P1, RZ, R34, 0xff, RZ, 0xc0, !PT ;  /* 0x000000ff22ff7812 */ /* 0x000fe2000782c0ff */
[----:B------:R-:W-:Y:S01]  /*1a60*/  IMAD.MOV.U32 R34, RZ, RZ, 0x1 ;  /* 0x00000001ff227424 */ /* 0x000fe200078e00ff */
[----:B------:R-:W-:Y:S01]  /*1a70*/  IADD3 R5, P2, PT, R5, 0x1, RZ ;  /* 0x0000000105057810 */ /* 0x000fe20007f5e0ff */
[----:B------:R-:W-:Y:S02]  /*1a80*/  IMAD.X R28, R8, 0x1, ~R29, P0 ;  /* 0x00000001081c7824 */ /* 0x000fe400000e0e1d */
[----:B------:R-:W-:Y:S02]  /*1a90*/  IMAD.MOV.U32 R29, RZ, RZ, R10 ;  /* 0x000000ffff1d7224 */ /* 0x000fe400078e000a */
[----:B------:R-:W-:-:S02]  /*1aa0*/  IMAD.X R6, RZ, RZ, R6, P2 ;  /* 0x000000ffff067224 */ /* 0x000fc400010e0606 */
[----:B------:R-:W-:Y:S01]  /*1ab0*/  IMAD.MOV.U32 R31, RZ, RZ, R12 ;  /* 0x000000ffff1f7224 */ /* 0x000fe200078e000c */
[----:B0-----:R-:W-:-:S04]  /*1ac0*/  ISETP.GT.U32.AND P0, PT, R25, R22, PT ;  /* 0x000000161900720c */ /* 0x001fc80003f04070 */
[----:B------:R-:W-:-:S04]  /*1ad0*/  ISETP.GT.AND.EX P0, PT, R28, R23, PT, P0 ;  /* 0x000000171c00720c */ /* 0x000fc80003f04300 */
        /* <DEDUP_REMOVED lines=9> */
[----:B------:R-:W-:Y:S01]  /*1b70*/  @!P1 ISETP.GT.U32.AND P0, PT, R36, R11, PT ;  /* 0x0000000b2400920c */ /* 0x000fe20003f04070 */
[----:B------:R-:W-:Y:S01]  /*1b80*/  @!P1 IMAD.MOV.U32 R29, RZ, RZ, R10 ;  /* 0x000000ffff1d9224 */ /* 0x000fe200078e000a */
[----:B------:R-:W-:Y:S02]  /*1b90*/  @!P1 PRMT R34, RZ, 0x7610, R34 ;  /* 0x00007610ff229816 */ /* 0x000fe40000000022 */
[----:B------:R-:W-:-:S04]  /*1ba0*/  @!P1 ISETP.GT.AND.EX P0, PT, R37, R12, PT, P0 ;  /* 0x0000000c2500920c */ /* 0x000fc80003f04300 */
[----:B------:R-:W-:Y:S02]  /*1bb0*/  @!P1 SEL R28, R22, RZ, P0 ;  /* 0x000000ff161c9207 */ /* 0x000fe40000000000 */
[----:B------:R-:W-:Y:S02]  /*1bc0*/  @!P1 SEL R31, R23, RZ, P0 ;  /* 0x000000ff171f9207 */ /* 0x000fe40000000000 */
[----:B------:R-:W-:Y:S01]  /*1bd0*/  @!P1 IADD3 R25, P2, PT, R28, R11, RZ ;  /* 0x0000000b1c199210 */ /* 0x000fe20007f5e0ff */
[----:B------:R-:W-:-:S04]  /*1be0*/  @!P1 IMAD.MOV.U32 R28, RZ, RZ, R9 ;  /* 0x000000ffff1c9224 */ /* 0x000fc800078e0009 */
[----:B------:R-:W-:Y:S01]  /*1bf0*/  @!P1 IMAD.X R31, R31, 0x1, R12, P2 ;  /* 0x000000011f1f9824 */ /* 0x000fe200010e060c */
[----:B------:R-:W-:Y:S07]  /*1c00*/  @!P1 BRA `(.L_x_35) ;  /* 0x00000000008c9947 */ /* 0x000fee0003800000 */
[----:B------:R-:W-:Y:S01]  /*1c10*/  ISETP.GE.U32.AND P0, PT, R10, UR6, PT ;  /* 0x000000060a007c0c */ /* 0x000fe2000bf06070 */
[----:B------:R-:W-:Y:S03]  /*1c20*/  BSSY.RECONVERGENT B3, `(.L_x_36) ;  /* 0x000001c000037945 */ /* 0x000fe60003800200 */
[----:B------:R-:W-:-:S13]  /*1c30*/  ISETP.GE.AND.EX P0, PT, R9, R35, PT, P0 ;  /* 0x000000230900720c */ /* 0x000fda0003f06300 */
[----:B------:R-:W-:Y:S05]  /*1c40*/  @P0 BRA `(.L_x_37) ;  /* 0x0000000000640947 */ /* 0x000fea0003800000 */
[----:B------:R-:W-:-:S04]  /*1c50*/  ISETP.LT.U32.AND P0, PT, R11, UR6, PT ;  /* 0x000000060b007c0c */ /* 0x000fc8000bf01070 */
[----:B------:R-:W-:-:S04]  /*1c60*/  ISETP.LT.AND.EX P0, PT, R12, R35, PT, P0 ;  /* 0x000000230c00720c */ /* 0x000fc80003f01300 */
[----:B------:R-:W-:Y:S02]  /*1c70*/  SEL R11, R11, UR6, P0 ;  /* 0x000000060b0b7c07 */ /* 0x000fe40008000000 */
[----:B------:R-:W-:Y:S02]  /*1c80*/  SEL R35, R12, R35, P0 ;  /* 0x000000230c237207 */ /* 0x000fe40000000000 */
[----:B------:R-:W-:Y:S02]  /*1c90*/  SHF.R.S32.HI R12, RZ, 0x1f, R10 ;  /* 0x0000001fff0c7819 */ /* 0x000fe4000001140a */
[----:B------:R-:W-:-:S04]  /*1ca0*/  ISETP.GE.U32.AND P0, PT, R10, R11, PT ;  /* 0x0000000b0a00720c */ /* 0x000fc80003f06070 */
[----:B------:R-:W-:-:S13]  /*1cb0*/  ISETP.GE.AND.EX P0, PT, R12, R35, PT, P0 ;  /* 0x000000230c00720c */ /* 0x000fda0003f06300 */
[----:B------:R-:W-:Y:S05]  /*1cc0*/  @P0 BRA `(.L_x_37) ;  /* 0x0000000000440947 */ /* 0x000fea0003800000 */
[----:B------:R-:W0:Y:S01]  /*1cd0*/  LDC R9, c[0x0][0x3e8] ;  /* 0x0000fa00ff097b82 */ /* 0x000e220000000800 */
[----:B------:R-:W-:Y:S01]  /*1ce0*/  BSSY.RECONVERGENT B4, `(.L_x_38) ;  /* 0x000000d000047945 */ /* 0x000fe20003800200 */
[----:B------:R-:W-:Y:S02]  /*1cf0*/  IMAD.MOV.U32 R25, RZ, RZ, R14 ;  /* 0x000000ffff197224 */ /* 0x000fe400078e000e */
[----:B------:R-:W-:-:S07]  /*1d00*/  IMAD.MOV.U32 R28, RZ, RZ, R13 ;  /* 0x000000ffff1c7224 */ /* 0x000fce00078e000d */
.L_x_39:
[----:B------:R-:W-:-:S04]  /*1d10*/  LEA R12, P0, R25, R0, 0x2 ;  /* 0x00000000190c7211 */ /* 0x000fc800078010ff */
[C---:B------:R-:W-:Y:S02]  /*1d20*/  LEA.HI.X R13, R25.reuse, R2, R28, 0x2, P0 ;  /* 0x00000002190d7211 */ /* 0x040fe400000f141c */
[----:B------:R-:W-:-:S03]  /*1d30*/  IADD3 R25, P1, PT, R25, 0x1, RZ ;  /* 0x0000000119197810 */ /* 0x000fc60007f3e0ff */
[----:B------:R0:W-:Y:S02]  /*1d40*/  STG.E desc[UR26][R12.64], R10 ;  /* 0x0000000a0c007986 */ /* 0x0001e4000c10191a */
[----:B------:R-:W-:Y:S02]  /*1d50*/  IMAD.X R28, RZ, RZ, R28, P1 ;  /* 0x000000ffff1c7224 */ /* 0x000fe400008e061c */
[----:B0-----:R-:W-:-:S05]  /*1d60*/  IMAD.IADD R10, R10, 0x1, R9 ;  /* 0x000000010a0a7824 */ /* 0x001fca00078e0209 */
[----:B------:R-:W-:Y:S02]  /*1d70*/  ISETP.GE.U32.AND P0, PT, R10, R11, PT ;  /* 0x0000000b0a00720c */ /* 0x000fe40003f06070 */
[----:B------:R-:W-:-:S04]  /*1d80*/  SHF.R.S32.HI R14, RZ, 0x1f, R10 ;  /* 0x0000001fff0e7819 */ /* 0x000fc8000001140a */
[----:B------:R-:W-:-:S13]  /*1d90*/  ISETP.GE.AND.EX P0, PT, R14, R35, PT, P0 ;  /* 0x000000230e00720c */ /* 0x000fda0003f06300 */
[----:B------:R-:W-:Y:S05]  /*1da0*/  @!P0 BRA `(.L_x_39) ;  /* 0xfffffffc00d88947 */ /* 0x000fea000383ffff */
[----:B------:R-:W-:Y:S05]  /*1db0*/  BSYNC.RECONVERGENT B4 ;  /* 0x0000000000047941 */ /* 0x000fea0003800200 */
.L_x_38:
[----:B------:R-:W-:Y:S02]  /*1dc0*/  IMAD.MOV.U32 R14, RZ, RZ, R25 ;  /* 0x000000ffff0e7224 */ /* 0x000fe400078e0019 */
[----:B------:R-:W-:-:S07]  /*1dd0*/  IMAD.MOV.U32 R13, RZ, RZ, R28 ;  /* 0x000000ffff0d7224 */ /* 0x000fce00078e001c */
.L_x_37:
[----:B------:R-:W-:Y:S05]  /*1de0*/  BSYNC.RECONVERGENT B3 ;  /* 0x0000000000037941 */ /* 0x000fea0003800200 */
.L_x_36:
[----:B------:R-:W-:Y:S01]  /*1df0*/  IADD3 R29, P0, PT, R36, -R22, RZ ;  /* 0x80000016241d7210 */ /* 0x000fe20007f1e0ff */
[----:B------:R-:W-:Y:S01]  /*1e00*/  IMAD.MOV.U32 R25, RZ, RZ, R36 ;  /* 0x000000ffff197224 */ /* 0x000fe200078e0024 */
[----:B------:R-:W-:Y:S01]  /*1e10*/  PRMT R34, RZ, 0x7610, R34 ;  /* 0x00007610ff227816 */ /* 0x000fe20000000022 */
[----:B------:R-:W-:Y:S02]  /*1e20*/  IMAD.MOV.U32 R31, RZ, RZ, R37 ;  /* 0x000000ffff1f7224 */ /* 0x000fe400078e0025 */
[----:B------:R-:W-:-:S08]  /*1e30*/  IMAD.X R28, R37, 0x1, ~R23, P0 ;  /* 0x00000001251c7824 */ /* 0x000fd000000e0e17 */
.L_x_35:
[----:B------:R-:W-:Y:S05]  /*1e40*/  BSYNC.RECONVERGENT B2 ;  /* 0x0000000000027941 */ /* 0x000fea0003800200 */
.L_x_34:
[----:B------:R-:W-:Y:S05]  /*1e50*/  BRA `(.L_x_32) ;  /* 0x0000000000b47947 */ /* 0x000fea0003800000 */
.L_x_33:
[----:B------:R-:W-:Y:S02]  /*1e60*/  USHF.R.S32.HI UR4, URZ, 0x1f, UR5 ;  /* 0x0000001fff047899 */ /* 0x000fe40008011405 */
[----:B------:R-:W-:Y:S02]  /*1e70*/  ISETP.NE.U32.AND P1, PT, R32, UR5, PT ;  /* 0x0000000520007c0c */ /* 0x000fe4000bf25070 */
[----:B------:R-:W-:Y:S02]  /*1e80*/  PLOP3.LUT P0, PT, PT, PT, PT, 0x80, 0x8 ;  /* 0x000000000008781c */ /* 0x000fe40003f0f070 */
[----:B------:R-:W-:-:S13]  /*1e90*/  ISETP.NE.AND.EX P1, PT, R33, UR4, PT, P1 ;  /* 0x0000000421007c0c */ /* 0x000fda000bf25310 */
[----:B------:R-:W-:Y:S05]  /*1ea0*/  @!P1 BREAK.RELIABLE B0 ;  /* 0x0000000000009942 */ /* 0x000fea0003800100 */
[----:B------:R-:W-:Y:S05]  /*1eb0*/  @!P1 BRA `(.L_x_40) ;  /* 0x0000000000a49947 */ /* 0x000fea0003800000 */
[----:B------:R-:W0:Y:S01]  /*1ec0*/  LDC.64 R22, c[0x0][0x3e8] ;  /* 0x0000fa00ff167b82 */ /* 0x000e220000000a00 */
[----:B------:R-:W-:Y:S01]  /*1ed0*/  ISETP.GE.U32.AND P0, PT, R10, UR6, PT ;  /* 0x000000060a007c0c */ /* 0x000fe2000bf06070 */
[----:B------:R-:W-:Y:S01]  /*1ee0*/  BSSY.RECONVERGENT B2, `(.L_x_32) ;  /* 0x0000024000027945 */ /* 0x000fe20003800200 */
[----:B------:R-:W-:Y:S02]  /*1ef0*/  IMAD.MOV.U32 R34, RZ, RZ, 0x1 ;  /* 0x00000001ff227424 */ /* 0x000fe400078e00ff */
[----:B------:R-:W-:Y:S01]  /*1f00*/  ISETP.GE.AND.EX P0, PT, R9, R35, PT, P0 ;  /* 0x000000230900720c */ /* 0x000fe20003f06300 */
[----:B------:R-:W-:Y:S02]  /*1f10*/  IMAD.U32 R29, RZ, RZ, UR6 ;  /* 0x00000006ff1d7e24 */ /* 0x000fe4000f8e00ff */
[----:B------:R-:W-:Y:S01]  /*1f20*/  IMAD.MOV.U32 R28, RZ, RZ, R35 ;  /* 0x000000ffff1c7224 */ /* 0x000fe200078e0023 */
[----:B0-----:R-:W-:-:S05]  /*1f30*/  IADD3 R25, P1, PT, R22, UR6, RZ ;  /* 0x0000000616197c10 */ /* 0x001fca000ff3e0ff */
[----:B------:R-:W-:-:S04]  /*1f40*/  IMAD.X R31, R35, 0x1, R23, P1 ;  /* 0x00000001231f7824 */ /* 0x000fc800008e0617 */
[----:B------:R-:W-:Y:S05]  /*1f50*/  @P0 BRA `(.L_x_41) ;  /* 0x0000000000700947 */ /* 0x000fea0003800000 */
[----:B------:R-:W-:Y:S01]  /*1f60*/  ISETP.LT.U32.AND P0, PT, R11, UR6, PT ;  /* 0x000000060b007c0c */ /* 0x000fe2000bf01070 */
[----:B------:R-:W-:Y:S02]  /*1f70*/  IMAD.U32 R29, RZ, RZ, UR6 ;  /* 0x00000006ff1d7e24 */ /* 0x000fe4000f8e00ff */
[----:B------:R-:W-:Y:S01]  /*1f80*/  IMAD.MOV.U32 R28, RZ, RZ, R35 ;  /* 0x000000ffff1c7224 */ /* 0x000fe200078e0023 */
[----:B------:R-:W-:-:S04]  /*1f90*/  ISETP.LT.AND.EX P0, PT, R12, R35, PT, P0 ;  /* 0x000000230c00720c */ /* 0x000fc80003f01300 */
[----:B------:R-:W-:Y:S02]  /*1fa0*/  SEL R9, R11, UR6, P0 ;  /* 0x000000060b097c07 */ /* 0x000fe40008000000 */
[----:B------:R-:W-:Y:S02]  /*1fb0*/  SEL R11, R12, R35, P0 ;  /* 0x000000230c0b7207 */ /* 0x000fe40000000000 */
[----:B------:R-:W-:Y:S02]  /*1fc0*/  ISETP.GE.U32.AND P0, PT, R10, R9, PT ;  /* 0x000000090a00720c */ /* 0x000fe40003f06070 */
[----:B------:R-:W-:-:S04]  /*1fd0*/  SHF.R.S32.HI R12, RZ, 0x1f, R10 ;  /* 0x0000001fff0c7819 */ /* 0x000fc8000001140a */
[----:B------:R-:W-:-:S13]  /*1fe0*/  ISETP.GE.AND.EX P0, PT, R12, R11, PT, P0 ;  /* 0x0000000b0c00720c */ /* 0x000fda0003f06300 */
[----:B------:R-:W-:Y:S05]  /*1ff0*/  @P0 BRA `(.L_x_41) ;  /* 0x0000000000480947 */ /* 0x000fea0003800000 */
[----:B------:R-:W-:Y:S01]  /*2000*/  BSSY.RECONVERGENT B3, `(.L_x_42) ;  /* 0x000000d000037945 */ /* 0x000fe20003800200 */
[----:B------:R-:W-:Y:S02]  /*2010*/  IMAD.MOV.U32 R23, RZ, RZ, R14 ;  /* 0x000000ffff177224 */ /* 0x000fe400078e000e */
[----:B------:R-:W-:-:S07]  /*2020*/  IMAD.MOV.U32 R28, RZ, RZ, R13 ;  /* 0x000000ffff1c7224 */ /* 0x000fce00078e000d */
.L_x_43:
        /* <DEDUP_REMOVED lines=11> */
.L_x_42:
[----:B------:R-:W-:Y:S02]  /*20e0*/  IMAD.MOV.U32 R13, RZ, RZ, R28 ;  /* 0x000000ffff0d7224 */ /* 0x000fe400078e001c */
[----:B------:R-:W-:Y:S02]  /*20f0*/  IMAD.MOV.U32 R14, RZ, RZ, R23 ;  /* 0x000000ffff0e7224 */ /* 0x000fe400078e0017 */
[----:B------:R-:W-:Y:S02]  /*2100*/  IMAD.MOV.U32 R28, RZ, RZ, R35 ;  /* 0x000000ffff1c7224 */ /* 0x000fe400078e0023 */
[----:B------:R-:W-:-:S07]  /*2110*/  IMAD.U32 R29, RZ, RZ, UR6 ;  /* 0x00000006ff1d7e24 */ /* 0x000fce000f8e00ff */
.L_x_41:
[----:B------:R-:W-:Y:S05]  /*2120*/  BSYNC.RECONVERGENT B2 ;  /* 0x0000000000027941 */ /* 0x000fea0003800200 */
.L_x_32:
[----:B------:R-:W-:Y:S05]  /*2130*/  BSYNC.RELIABLE B0 ;  /* 0x0000000000007941 */ /* 0x000fea0003800100 */
.L_x_28:
[----:B------:R-:W-:Y:S05]  /*2140*/  BRA `(.L_x_44) ;  /* 0xfffffff4005c7947 */ /* 0x000fea000383ffff */
.L_x_40:
[----:B------:R-:W-:Y:S05]  /*2150*/  BSYNC.RECONVERGENT B1 ;  /* 0x0000000000017941 */ /* 0x000fea0003800200 */
.L_x_27:
[----:B------:R-:W0:Y:S01]  /*2160*/  LDCU.U8 UR4, c[0x0][0x400] ;  /* 0x00008000ff0477ac */ /* 0x000e220008000000 */
[----:B------:R-:W-:Y:S01]  /*2170*/  ISETP.GE.U32.AND P1, PT, R27, UR6, PT ;  /* 0x000000061b007c0c */ /* 0x000fe2000bf26070 */
[----:B------:R-:W-:Y:S01]  /*2180*/  BSSY.RECONVERGENT B0, `(.L_x_45) ;  /* 0x0000023000007945 */ /* 0x000fe20003800200 */
[----:B------:R-:W-:Y:S02]  /*2190*/  USHF.R.S32.HI UR5, URZ, 0x1f, UR6 ;  /* 0x0000001fff057899 */ /* 0x000fe40008011406 */
[----:B0-----:R-:W-:-:S06]  /*21a0*/  UPRMT UR4, UR4, 0x8880, URZ ;  /* 0x0000888004047896 */ /* 0x001fcc00080000ff */
[----:B------:R-:W-:-:S04]  /*21b0*/  ISETP.NE.OR P0, PT, RZ, UR4, !P0 ;  /* 0x00000004ff007c0c */ /* 0x000fc8000c705670 */
[----:B------:R-:W-:-:S13]  /*21c0*/  ISETP.GE.OR.EX P0, PT, R26, UR5, P0, P1 ;  /* 0x000000051a007c0c */ /* 0x000fda0008706710 */
[C---:B------:R-:W-:Y:S01]  /*21d0*/  @!P0 LEA R6, P1, R24.reuse, R3, 0x2 ;  /* 0x0000000318068211 */ /* 0x040fe200078210ff */
[----:B------:R-:W-:-:S03]  /*21e0*/  @!P0 VIADD R3, R24, 0x1 ;  /* 0x0000000118038836 */ /* 0x000fc60000000000 */
[----:B------:R-:W-:Y:S01]  /*21f0*/  @!P0 LEA.HI.X R7, R24, R4, R15, 0x2, P1 ;  /* 0x0000000418078211 */ /* 0x000fe200008f140f */
[----:B------:R-:W-:Y:S01]  /*2200*/  @!P0 IMAD.MOV.U32 R24, RZ, RZ, R3 ;  /* 0x000000ffff188224 */ /* 0x000fe200078e0003 */
[----:B------:R-:W-:-:S03]  /*2210*/  ISETP.GE.U32.AND P1, PT, R10, UR6, PT ;  /* 0x000000060a007c0c */ /* 0x000fc6000bf26070 */
[----:B------:R0:W-:Y:S01]  /*2220*/  @!P0 STG.E desc[UR26][R6.64], R27 ;  /* 0x0000001b06008986 */ /* 0x0001e2000c10191a */
[----:B------:R-:W-:-:S13]  /*2230*/  ISETP.GE.AND.EX P1, PT, R9, UR5, PT, P1 ;  /* 0x0000000509007c0c */ /* 0x000fda000bf26310 */
[----:B0-----:R-:W-:Y:S05]  /*2240*/  @P1 BRA `(.L_x_46) ;  /* 0x0000000000581947 */ /* 0x001fea0003800000 */
[----:B------:R-:W-:Y:S02]  /*2250*/  ISETP.LT.U32.AND P0, PT, R11, UR6, PT ;  /* 0x000000060b007c0c */ /* 0x000fe4000bf01070 */
[----:B------:R-:W-:Y:S02]  /*2260*/  SHF.R.S32.HI R3, RZ, 0x1f, R10 ;  /* 0x0000001fff037819 */ /* 0x000fe4000001140a */
[----:B------:R-:W-:-:S04]  /*2270*/  ISETP.LT.AND.EX P0, PT, R12, UR5, PT, P0 ;  /* 0x000000050c007c0c */ /* 0x000fc8000bf01300 */
[----:B------:R-:W-:Y:S02]  /*2280*/  SEL R11, R11, UR6, P0 ;  /* 0x000000060b0b7c07 */ /* 0x000fe40008000000 */
[----:B------:R-:W-:Y:S02]  /*2290*/  SEL R12, R12, UR5, P0 ;  /* 0x000000050c0c7c07 */ /* 0x000fe40008000000 */
[----:B------:R-:W-:-:S04]  /*22a0*/  ISETP.GE.U32.AND P0, PT, R10, R11, PT ;  /* 0x0000000b0a00720c */ /* 0x000fc80003f06070 */
[----:B------:R-:W-:-:S13]  /*22b0*/  ISETP.GE.AND.EX P0, PT, R3, R12, PT, P0 ;  /* 0x0000000c0300720c */ /* 0x000fda0003f06300 */
[----:B------:R-:W-:Y:S05]  /*22c0*/  @P0 BRA `(.L_x_46) ;  /* 0x0000000000380947 */ /* 0x000fea0003800000 */
[----:B------:R-:W0:Y:S01]  /*22d0*/  LDC R7, c[0x0][0x3e8] ;  /* 0x0000fa00ff077b82 */ /* 0x000e220000000800 */
[----:B------:R-:W-:Y:S01]  /*22e0*/  BSSY.RECONVERGENT B1, `(.L_x_46) ;  /* 0x000000c000017945 */ /* 0x000fe20003800200 */
.L_x_47:
[----:B------:R-:W-:-:S04]  /*22f0*/  LEA R4, P0, R14, R0, 0x2 ;  /* 0x000000000e047211 */ /* 0x000fc800078010ff */
[C---:B------:R-:W-:Y:S02]  /*2300*/  LEA.HI.X R5, R14.reuse, R2, R13, 0x2, P0 ;  /* 0x000000020e057211 */ /* 0x040fe400000f140d */
[----:B------:R-:W-:-:S03]  /*2310*/  IADD3 R14, P1, PT, R14, 0x1, RZ ;  /* 0x000000010e0e7810 */ /* 0x000fc60007f3e0ff */
[----:B------:R0:W-:Y:S02]  /*2320*/  STG.E desc[UR26][R4.64], R10 ;  /* 0x0000000a04007986 */ /* 0x0001e4000c10191a */
[----:B------:R-:W-:-:S04]  /*2330*/  IMAD.X R6, RZ, RZ, R13, P1 ;  /* 0x000000ffff067224 */ /* 0x000fc800008e060d */
[----:B------:R-:W-:Y:S02]  /*2340*/  IMAD.MOV.U32 R13, RZ, RZ, R6 ;  /* 0x000000ffff0d7224 */ /* 0x000fe400078e0006 */
[----:B0-----:R-:W-:-:S05]  /*2350*/  IMAD.IADD R10, R10, 0x1, R7 ;  /* 0x000000010a0a7824 */ /* 0x001fca00078e0207 */
[----:B------:R-:W-:Y:S02]  /*2360*/  ISETP.GE.U32.AND P0, PT, R10, R11, PT ;  /* 0x0000000b0a00720c */ /* 0x000fe40003f06070 */
[----:B------:R-:W-:-:S04]  /*2370*/  SHF.R.S32.HI R3, RZ, 0x1f, R10 ;  /* 0x0000001fff037819 */ /* 0x000fc8000001140a */
[----:B------:R-:W-:-:S13]  /*2380*/  ISETP.GE.AND.EX P0, PT, R3, R12, PT, P0 ;  /* 0x0000000c0300720c */ /* 0x000fda0003f06300 */
[----:B------:R-:W-:Y:S05]  /*2390*/  @!P0 BRA `(.L_x_47) ;  /* 0xfffffffc00d48947 */ /* 0x000fea000383ffff */
[----:B------:R-:W-:Y:S05]  /*23a0*/  BSYNC.RECONVERGENT B1 ;  /* 0x0000000000017941 */ /* 0x000fea0003800200 */
.L_x_46:
[----:B------:R-:W-:Y:S05]  /*23b0*/  BSYNC.RECONVERGENT B0 ;  /* 0x0000000000007941 */ /* 0x000fea0003800200 */
.L_x_45:
[----:B------:R-:W-:Y:S04]  /*23c0*/  STG.E desc[UR26][R18.64], R14 ;  /* 0x0000000e12007986 */ /* 0x000fe8000c10191a */
[----:B------:R-:W-:Y:S01]  /*23d0*/  STG.E desc[UR26][R16.64], R24 ;  /* 0x0000001810007986 */ /* 0x000fe2000c10191a */
[----:B------:R-:W-:Y:S05]  /*23e0*/  EXIT ;  /* 0x000000000000794d */ /* 0x000fea0003800000 */
.L_x_48:
[----:B------:R-:W-:-:S00]  /*23f0*/  BRA `(.L_x_48) ;  /* 0xfffffffc00fc7947 */ /* 0x000fc0000383ffff */
[----:B------:R-:W-:-:S00]  /*2400*/  NOP ;  /* 0x0000000000007918 */ /* 0x000fc00000000000 */
[----:B------:R-:W-:-:S00]  /*2410*/  NOP ;  /* 0x0000000000007918 */ /* 0x000fc00000000000 */
[----:B------:R-:W-:-:S00]  /*2420*/  NOP ;  /* 0x0000000000007918 */ /* 0x000fc00000000000 */
[----:B------:R-:W-:-:S00]  /*2430*/  NOP ;  /* 0x0000000000007918 */ /* 0x000fc00000000000 */
[----:B------:R-:W-:-:S00]  /*2440*/  NOP ;  /* 0x0000000000007918 */ /* 0x000fc00000000000 */
[----:B------:R-:W-:-:S00]  /*2450*/  NOP ;  /* 0x0000000000007918 */ /* 0x000fc00000000000 */
[----:B------:R-:W-:-:S00]  /*2460*/  NOP ;  /* 0x0000000000007918 */ /* 0x000fc00000000000 */
[----:B------:R-:W-:-:S00]  /*2470*/  NOP ;  /* 0x0000000000007918 */ /* 0x000fc00000000000 */
.L_x_98:


//--------------------- .text._Z37convert_vertical_slash_indexes_kernelPKiS0_S0_S0_PiS1_S1_S1_llllllb --------------------------
	.section	.text._Z37convert_vertical_slash_indexes_kernelPKiS0_S0_S0_PiS1_S1_S1_llllllb,"ax",@progbits
	.align	128
        .global         _Z37convert_vertical_slash_indexes_kernelPKiS0_S0_S0_PiS1_S1_S1_llllllb
        .type           _Z37convert_vertical_slash_indexes_kernelPKiS0_S0_S0_PiS1_S1_S1_llllllb,@function
        .size           _Z37convert_vertical_slash_indexes_kernelPKiS0_S0_S0_PiS1_S1_S1_llllllb,(.L_x_99 - _Z37convert_vertical_slash_indexes_kernelPKiS0_S0_S0_PiS1_S1_S1_llllllb)
        .other          _Z37convert_vertical_slash_indexes_kernelPKiS0_S0_S0_PiS1_S1_S1_llllllb,@"STO_CUDA_ENTRY STV_DEFAULT"
_Z37convert_vertical_slash_indexes_kernelPKiS0_S0_S0_PiS1_S1_S1_llllllb:
.text._Z37convert_vertical_slash_indexes_kernelPKiS0_S0_S0_PiS1_S1_S1_llllllb:
        /* <DEDUP_REMOVED lines=22> */
[----:B------:R-:W1:Y:S01]  /*0160*/  LDCU.128 UR8, c[0x0][0x3c0] ;  /* 0x00007800ff0877ac */ /* 0x000e620008000c00 */
[----:B------:R-:W2:Y:S01]  /*0170*/  LDCU.128 UR20, c[0x0][0x3e0] ;  /* 0x00007c00ff1477ac */ /* 0x000ea20008000c00 */
[----:B------:R-:W-:Y:S01]  /*0180*/  UMOV UR5, URZ ;  /* 0x000000ff00057c82 */ /* 0x000fe20008000000 */
[----:B------:R-:W3:Y:S01]  /*0190*/  LDCU.128 UR12, c[0x0][0x390] ;  /* 0x00007200ff0c77ac */ /* 0x000ee20008000c00 */
[----:B------:R-:W-:Y:S01]  /*01a0*/  UIMAD.WIDE.U32 UR6, UR16, 0x4, UR6 ;  /* 0x00000004100678a5 */ /* 0x000fe2000f8e0006 */
[----:B------:R-:W4:Y:S01]  /*01b0*/  LDCU.128 UR28, c[0x0][0x3a0] ;  /* 0x00007400ff1c77ac */ /* 0x000f220008000c00 */
[----:B-1----:R-:W-:-:S04]  /*01c0*/  UIMAD UR17, UR16, UR9, URZ ;  /* 0x00000009101172a4 */ /* 0x002fc8000f8e02ff */
[----:B------:R-:W-:Y:S02]  /*01d0*/  IMAD.U32 R8, RZ, RZ, UR6 ;  /* 0x00000006ff087e24 */ /* 0x000fe4000f8e00ff */
[----:B------:R-:W-:Y:S01]  /*01e0*/  IMAD.U32 R9, RZ, RZ, UR7 ;  /* 0x00000007ff097e24 */ /* 0x000fe2000f8e00ff */
[----:B0-----:R-:W-:-:S04]  /*01f0*/  UIMAD.WIDE.U32 UR8, UR16, UR8, UR4 ;  /* 0x00000008100872a5 */ /* 0x001fc8000f8e0004 */
[----:B------:R-:W-:Y:S01]  /*0200*/  UIADD3 UR16, UPT, UPT, UR9, UR17, URZ ;  /* 0x0000001109107290 */ /* 0x000fe2000fffe0ff */
[----:B------:R0:W5:Y:S01]  /*0210*/  LDG.E R0, desc[UR18][R8.64] ;  /* 0x0000001208007981 */ /* 0x000162000c1e1900 */
[----:B--2---:R-:W-:Y:S02]  /*0220*/  UIMAD.WIDE.U32 UR4, UR8, UR20, URZ ;  /* 0x00000014080472a5 */ /* 0x004fe4000f8e00ff */
[----:B------:R-:W-:Y:S02]  /*0230*/  UIMAD UR9, UR16, UR20, URZ ;  /* 0x00000014100972a4 */ /* 0x000fe4000f8e02ff */
[----:B------:R-:W-:Y:S02]  /*0240*/  UIMAD UR17, UR16, UR22, URZ ;  /* 0x00000016101172a4 */ /* 0x000fe4000f8e02ff */
[----:B------:R-:W-:Y:S02]  /*0250*/  UIMAD UR9, UR8, UR21, UR9 ;  /* 0x00000015080972a4 */ /* 0x000fe4000f8e0209 */
[----:B------:R-:W-:-:S02]  /*0260*/  UIMAD.WIDE.U32 UR6, UR8, UR22, URZ ;  /* 0x00000016080672a5 */ /* 0x000fc4000f8e00ff */
[----:B------:R-:W-:Y:S02]  /*0270*/  UIMAD UR17, UR8, UR23, UR17 ;  /* 0x00000017081172a4 */ /* 0x000fe4000f8e0211 */
[----:B------:R-:W-:Y:S02]  /*0280*/  UIADD3 UR9, UPT, UPT, UR5, UR9, URZ ;  /* 0x0000000905097290 */ /* 0x000fe4000fffe0ff */
[----:B---3--:R-:W-:Y:S02]  /*0290*/  ULEA UR14, UP1, UR6, UR14, 0x2 ;  /* 0x0000000e060e7291 */ /* 0x008fe4000f8210ff */
[----:B------:R-:W-:Y:S02]  /*02a0*/  UIADD3 UR5, UPT, UPT, UR7, UR17, URZ ;  /* 0x0000001107057290 */ /* 0x000fe4000fffe0ff */
[----:B------:R-:W-:Y:S02]  /*02b0*/  ULEA UR12, UP0, UR4, UR12, 0x2 ;  /* 0x0000000c040c7291 */ /* 0x000fe4000f8010ff */
[----:B------:R-:W-:-:S02]  /*02c0*/  ULEA.HI.X UR15, UR6, UR15, UR5, 0x2, UP1 ;  /* 0x0000000f060f7291 */ /* 0x000fc400088f1405 */
[----:B------:R-:W-:Y:S01]  /*02d0*/  ULEA.HI.X UR13, UR4, UR13, UR9, 0x2, UP0 ;  /* 0x0000000d040d7291 */ /* 0x000fe200080f1409 */
[----:B------:R-:W-:Y:S01]  /*02e0*/  IMAD.U32 R6, RZ, RZ, UR14 ;  /* 0x0000000eff067e24 */ /* 0x000fe2000f8e00ff */
[----:B------:R-:W-:Y:S01]  /*02f0*/  UIMAD UR16, UR16, UR10, URZ ;  /* 0x0000000a101072a4 */ /* 0x000fe2000f8e02ff */
[----:B------:R-:W-:Y:S01]  /*0300*/  IMAD.U32 R4, RZ, RZ, UR12 ;  /* 0x0000000cff047e24 */ /* 0x000fe2000f8e00ff */
[----:B------:R-:W1:Y:S01]  /*0310*/  LDCU.U8 UR4, c[0x0][0x3f0] ;  /* 0x00007e00ff0477ac */ /* 0x000e620008000000 */
[----:B------:R-:W-:Y:S02]  /*0320*/  IMAD.U32 R7, RZ, RZ, UR15 ;  /* 0x0000000fff077e24 */ /* 0x000fe4000f8e00ff */
[----:B------:R-:W-:-:S04]  /*0330*/  IMAD.U32 R5, RZ, RZ, UR13 ;  /* 0x0000000dff057e24 */ /* 0x000fc8000f8e00ff */
[----:B------:R-:W2:Y:S04]  /*0340*/  LDG.E R7, desc[UR18][R6.64] ;  /* 0x0000001206077981 */ /* 0x000ea8000c1e1900 */
[----:B------:R3:W2:Y:S01]  /*0350*/  LDG.E R27, desc[UR18][R4.64] ;  /* 0x00000012041b7981 */ /* 0x0006a2000c1e1900 */
[----:B------:R-:W-:Y:S01]  /*0360*/  UIMAD UR11, UR8, UR11, UR16 ;  /* 0x0000000b080b72a4 */ /* 0x000fe2000f8e0210 */
[----:B0-----:R-:W-:Y:S02]  /*0370*/  IMAD.U32 R9, RZ, RZ, UR10 ;  /* 0x0000000aff097e24 */ /* 0x001fe4000f8e00ff */
[----:B------:R-:W-:Y:S02]  /*0380*/  IMAD.MOV.U32 R3, RZ, RZ, RZ ;  /* 0x000000ffff037224 */ /* 0x000fe400078e00ff */
[----:B------:R-:W-:-:S04]  /*0390*/  IMAD.WIDE.U32 R2, R9, UR8, R2 ;  /* 0x0000000809027c25 */ /* 0x000fc8000f8e0002 */
[----:B------:R-:W-:Y:S02]  /*03a0*/  VIADD R11, R3, UR11 ;  /* 0x0000000b030b7c36 */ /* 0x000fe40008000000 */
[----:B------:R-:W0:Y:S02]  /*03b0*/  LDCU.128 UR8, c[0x0][0x3b0] ;  /* 0x00007600ff0877ac */ /* 0x000e240008000c00 */
[----:B------:R-:W-:Y:S01]  /*03c0*/  IMAD R3, R11, UR22, RZ ;  /* 0x000000160b037c24 */ /* 0x000fe2000f8e02ff */
[----:B-1----:R-:W-:Y:S01]  /*03d0*/  UPRMT UR4, UR4, 0x8880, URZ ;  /* 0x0000888004047896 */ /* 0x002fe200080000ff */
[----:B------:R-:W-:-:S04]  /*03e0*/  IMAD.WIDE.U32 R8, R2, UR22, RZ ;  /* 0x0000001602087c25 */ /* 0x000fc8000f8e00ff */
[C---:B------:R-:W-:Y:S02]  /*03f0*/  IMAD.SHL.U32 R16, R2.reuse, 0x4, RZ ;  /* 0x0000000402107824 */ /* 0x040fe400078e00ff */
[----:B------:R-:W-:Y:S02]  /*0400*/  IMAD R3, R2, UR23, R3 ;  /* 0x0000001702037c24 */ /* 0x000fe4000f8e0203 */
[----:B------:R-:W-:Y:S01]  /*0410*/  IMAD R13, R11, UR20, RZ ;  /* 0x000000140b0d7c24 */ /* 0x000fe2000f8e02ff */
[----:B------:R-:W-:Y:S01]  /*0420*/  UISETP.NE.AND UP1, UPT, UR4, URZ, UPT ;  /* 0x000000ff0400728c */ /* 0x000fe2000bf25270 */
[----:B------:R-:W-:Y:S01]  /*0430*/  IMAD.IADD R3, R9, 0x1, R3 ;  /* 0x0000000109037824 */ /* 0x000fe200078e0203 */
[----:B----4-:R-:W-:Y:S01]  /*0440*/  IADD3 R18, P0, PT, R16, UR28, RZ ;  /* 0x0000001c10127c10 */ /* 0x010fe2000ff1e0ff */
[C---:B---3--:R-:W-:Y:S01]  /*0450*/  IMAD.WIDE.U32 R4, R2.reuse, UR20, RZ ;  /* 0x0000001402047c25 */ /* 0x048fe2000f8e00ff */
[----:B------:R-:W-:-:S03]  /*0460*/  SHF.L.U64.HI R6, R2, 0x2, R11 ;  /* 0x0000000202067819 */ /* 0x000fc6000001020b */
[----:B------:R-:W-:Y:S01]  /*0470*/  IMAD R13, R2, UR21, R13 ;  /* 0x00000015020d7c24 */ /* 0x000fe2000f8e020d */
[----:B------:R-:W-:-:S03]  /*0480*/  IADD3.X R19, PT, PT, R6, UR29, RZ, P0, !PT ;  /* 0x0000001d06137c10 */ /* 0x000fc600087fe4ff */
[----:B------:R-:W-:Y:S01]  /*0490*/  IMAD.IADD R5, R5, 0x1, R13 ;  /* 0x0000000105057824 */ /* 0x000fe200078e020d */
[----:B------:R-:W-:Y:S01]  /*04a0*/  BSSY.RECONVERGENT B0, `(.L_x_49) ;  /* 0x000006d000007945 */ /* 0x000fe20003800200 */
[----:B-----5:R-:W-:Y:S02]  /*04b0*/  R2UR UR5, R0 ;  /* 0x00000000000572ca */ /* 0x020fe400000e0000 */
[----:B------:R-:W-:-:S04]  /*04c0*/  LEA R0, P1, R8, UR30, 0x2 ;  /* 0x0000001e08007c11 */ /* 0x000fc8000f8210ff */
[----:B------:R-:W-:Y:S02]  /*04d0*/  LEA.HI.X R2, R8, UR31, R3, 0x2, P1 ;  /* 0x0000001f08027c11 */ /* 0x000fe400088f1403 */
[----:B------:R-:W-:Y:S02]  /*04e0*/  IADD3 R8, P0, PT, R20, UR24, RZ ;  /* 0x0000001814087c10 */ /* 0x000fe4000ff1e0ff */
[----:B0-----:R-:W-:Y:S02]  /*04f0*/  LEA R3, P2, R4, UR10, 0x2 ;  /* 0x0000000a04037c11 */ /* 0x001fe4000f8410ff */
[----:B------:R-:W-:Y:S02]  /*0500*/  IADD3 R16, P1, PT, R16, UR8, RZ ;  /* 0x0000000810107c10 */ /* 0x000fe4000ff3e0ff */
[----:B------:R-:W-:Y:S02]  /*0510*/  LEA.HI.X R4, R4, UR11, R5, 0x2, P2 ;  /* 0x0000000b04047c11 */ /* 0x000fe400090f1405 */
[----:B------:R-:W-:-:S02]  /*0520*/  IADD3.X R17, PT, PT, R6, UR9, RZ, P1, !PT ;  /* 0x0000000906117c10 */ /* 0x000fc40008ffe4ff */
[----:B------:R-:W-:Y:S01]  /*0530*/  IADD3.X R9, PT, PT, R31, UR25, RZ, P0, !PT ;  /* 0x000000191f097c10 */ /* 0x000fe200087fe4ff */
[----:B------:R-:W-:Y:S01]  /*0540*/  USHF.R.S32.HI UR6, URZ, 0x1f, UR5 ;  /* 0x0000001fff067899 */ /* 0x000fe20008011405 */
[----:B--2---:R-:W-:Y:S02]  /*0550*/  SHF.R.S32.HI R22, RZ, 0x1f, R7 ;  /* 0x0000001fff167819 */ /* 0x004fe40000011407 */
[----:B------:R-:W-:Y:S01]  /*0560*/  SHF.R.S32.HI R26, RZ, 0x1f, R27 ;  /* 0x0000001fff1a7819 */ /* 0x000fe2000001141b */
[----:B------:R-:W-:Y:S08]  /*0570*/  BRA.U !UP1, `(.L_x_50) ;  /* 0x0000000109ac7547 */ /* 0x000ff0000b800000 */
[----:B------:R-:W-:Y:S01]  /*0580*/  UISETP.GE.U32.AND UP0, UPT, UR22, 0x2, UPT ;  /* 0x000000021600788c */ /* 0x000fe2000bf06070 */
[----:B------:R-:W-:Y:S01]  /*0590*/  IMAD.U32 R5, RZ, RZ, UR26 ;  /* 0x0000001aff057e24 */ /* 0x000fe2000f8e00ff */
[----:B------:R-:W-:Y:S01]  /*05a0*/  BSSY.RECONVERGENT B1, `(.L_x_51) ;  /* 0x000001a000017945 */ /* 0x000fe20003800200 */
[----:B------:R-:W-:Y:S01]  /*05b0*/  IMAD.U32 R6, RZ, RZ, UR27 ;  /* 0x0000001bff067e24 */ /* 0x000fe2000f8e00ff */
[----:B------:R-:W-:Y:S02]  /*05c0*/  UISETP.GE.AND.EX UP0, UPT, UR23, URZ, UPT, UP0 ;  /* 0x000000ff1700728c */ /* 0x000fe4000bf06300 */
[----:B------:R-:W-:Y:S01]  /*05d0*/  IADD3 R14, P2, P3, R8, UR5, -R5 ;  /* 0x00000005080e7c10 */ /* 0x000fe2000fb5e805 */
[----:B------:R-:W-:-:S03]  /*05e0*/  IMAD.MOV.U32 R5, RZ, RZ, 0x1 ;  /* 0x00000001ff057424 */ /* 0x000fc600078e00ff */
        /* <DEDUP_REMOVED lines=8> */
.L_x_53:
        /* <DEDUP_REMOVED lines=13> */
.L_x_52:
[----:B------:R-:W-:Y:S05]  /*0740*/  BSYNC.RECONVERGENT B1 ;  /* 0x0000000000017941 */ /* 0x000fea0003800200 */
.L_x_51:
        /* <DEDUP_REMOVED lines=14> */
.L_x_50:
[----:B------:R-:W-:Y:S01]  /*0830*/  UISETP.GE.U32.AND UP0, UPT, UR22, 0x2, UPT ;  /* 0x000000021600788c */ /* 0x000fe2000bf06070 */
[----:B------:R-:W-:Y:S01]  /*0840*/  IADD3 R14, P1, PT, R8, UR5, RZ ;  /* 0x00000005080e7c10 */ /* 0x000fe2000ff3e0ff */
[----:B------:R-:W-:Y:S01]  /*0850*/  BSSY.RECONVERGENT B1, `(.L_x_56) ;  /* 0x0000018000017945 */ /* 0x000fe20003800200 */
[----:B------:R-:W-:Y:S01]  /*0860*/  IMAD.MOV.U32 R5, RZ, RZ, 0x1 ;  /* 0x00000001ff057424 */ /* 0x000fe200078e00ff */
[----:B------:R-:W-:Y:S01]  /*0870*/  UISETP.GE.AND.EX UP0, UPT, UR23, URZ, UPT, UP0 ;  /* 0x000000ff1700728c */ /* 0x000fe2000bf06300 */
[----:B------:R-:W-:Y:S01]  /*0880*/  IADD3.X R15, PT, PT, R9, UR6, RZ, P1, !PT ;  /* 0x00000006090f7c10 */ /* 0x000fe20008ffe4ff */
[----:B------:R-:W-:Y:S01]  /*0890*/  IMAD.MOV.U32 R6, RZ, RZ, RZ ;  /* 0x000000ffff067224 */ /* 0x000fe200078e00ff */
[----:B------:R-:W-:-:S03]  /*08a0*/  ISETP.GT.U32.AND P0, PT, R14, R7, PT ;  /* 0x000000070e00720c */ /* 0x000fc60003f04070 */
[----:B------:R-:W-:-:S04]  /*08b0*/  PLOP3.LUT P1, PT, PT, PT, UP0, 0x80, 0x8 ;  /* 0x000000000008781c */ /* 0x000fc80003f2f008 */
[----:B------:R-:W-:-:S13]  /*08c0*/  ISETP.GT.OR.EX P0, PT, R15, R22, !P1, P0 ;  /* 0x000000160f00720c */ /* 0x000fda0004f04700 */
[----:B------:R-:W-:Y:S05]  /*08d0*/  @P0 BRA `(.L_x_57) ;  /* 0x00000000003c0947 */ /* 0x000fea0003800000 */
[----:B------:R-:W-:Y:S02]  /*08e0*/  IMAD.MOV.U32 R12, RZ, RZ, 0x1 ;  /* 0x00000001ff0c7424 */ /* 0x000fe400078e00ff */
[----:B------:R-:W-:-:S07]  /*08f0*/  IMAD.MOV.U32 R13, RZ, RZ, RZ ;  /* 0x000000ffff0d7224 */ /* 0x000fce00078e00ff */
.L_x_58:
        /* <DEDUP_REMOVED lines=13> */
.L_x_57:
[----:B------:R-:W-:Y:S05]  /*09d0*/  BSYNC.RECONVERGENT B1 ;  /* 0x0000000000017941 */ /* 0x000fea0003800200 */
.L_x_56:
        /* <DEDUP_REMOVED lines=11> */
.L_x_54:
        /* <DEDUP_REMOVED lines=14> */
.L_x_55:
[----:B------:R-:W-:Y:S05]  /*0b70*/  BSYNC.RECONVERGENT B0 ;  /* 0x0000000000007941 */ /* 0x000fea0003800200 */
.L_x_49:
        /* <DEDUP_REMOVED lines=21> */
.L_x_75:
        /* <DEDUP_REMOVED lines=22> */
[----:B0-----:R-:W-:Y:S01]  /*0e30*/  ISETP.GE.U32.AND P1, PT, R36, UR6, PT ;  /* 0x0000000624007c0c */ /* 0x001fe2000bf26070 */
[----:B------:R-:W-:Y:S02]  /*0e40*/  @!P0 IMAD.MOV.U32 R24, RZ, RZ, R22 ;  /* 0x000000ffff188224 */ /* 0x000fe400078e0016 */
[----:B------:R-:W-:Y:S01]  /*0e50*/  @!P0 IMAD.MOV.U32 R15, RZ, RZ, R23 ;  /* 0x000000ffff0f8224 */ /* 0x000fe200078e0017 */
[----:B------:R-:W-:Y:S01]  /*0e60*/  ISETP.GE.AND.EX P0, PT, R37, UR7, PT, P1 ;  /* 0x0000000725007c0c */ /* 0x000fe2000bf06310 */
[----:B-1----:R-:W-:-:S12]  /*0e70*/  IMAD.MOV.U32 R27, RZ, RZ, R35 ;  /* 0x000000ffff1b7224 */ /* 0x002fd800078e0023 */
        /* <DEDUP_REMOVED lines=11> */
.L_x_64:
[----:B------:R-:W-:Y:S05]  /*0f30*/  BSYNC.RECONVERGENT B2 ;  /* 0x0000000000027941 */ /* 0x000fea0003800200 */
.L_x_63:
[----:B------:R-:W-:Y:S05]  /*0f40*/  BRA `(.L_x_65) ;  /* 0x0000000400807947 */ /* 0x000fea0003800000 */
.L_x_62:
[----:B------:R-:W0:Y:S02]  /*0f50*/  LDCU.64 UR6, c[0x0][0x3e8] ;  /* 0x00007d00ff0677ac */ /* 0x000e240008000a00 */
[----:B0-----:R-:W-:-:S04]  /*0f60*/  ISETP.GE.U32.AND P0, PT, R5, UR6, PT ;  /* 0x0000000605007c0c */ /* 0x001fc8000bf06070 */
[----:B------:R-:W-:-:S13]  /*0f70*/  ISETP.GE.AND.EX P0, PT, R6, UR7, PT, P0 ;  /* 0x0000000706007c0c */ /* 0x000fda000bf06300 */
[----:B------:R-:W-:Y:S05]  /*0f80*/  @P0 BRA `(.L_x_66) ;  /* 0x00000004002c0947 */ /* 0x000fea0003800000 */
[C---:B------:R-:W-:Y:S01]  /*0f90*/  LEA R22, P0, R5.reuse, UR14, 0x2 ;  /* 0x0000000e05167c11 */ /* 0x040fe2000f8010ff */
[----:B------:R-:W0:Y:S03]  /*0fa0*/  LDC.64 R20, c[0x0][0x3d0] ;  /* 0x0000f400ff147b82 */ /* 0x000e260000000a00 */
[----:B------:R-:W-:-:S05]  /*0fb0*/  LEA.HI.X R23, R5, UR15, R6, 0x2, P0 ;  /* 0x0000000f05177c11 */ /* 0x000fca00080f1406 */
[----:B------:R-:W2:Y:S01]  /*0fc0*/  LDG.E R22, desc[UR18][R22.64] ;  /* 0x0000001216167981 */ /* 0x000ea2000c1e1900 */
        /* <DEDUP_REMOVED lines=39> */
.L_x_73:
        /* <DEDUP_REMOVED lines=12> */
.L_x_72:
[----:B------:R-:W-:Y:S02]  /*1300*/  IMAD.MOV.U32 R14, RZ, RZ, R28 ;  /* 0x000000ffff0e7224 */ /* 0x000fe400078e001c */
[----:B------:R-:W-:-:S07]  /*1310*/  IMAD.MOV.U32 R13, RZ, RZ, R29 ;  /* 0x000000ffff0d7224 */ /* 0x000fce00078e001d */
.L_x_71:
[----:B------:R-:W-:Y:S05]  /*1320*/  BSYNC.RECONVERGENT B3 ;  /* 0x0000000000037941 */ /* 0x000fea0003800200 */
.L_x_70:
[----:B------:R-:W-:Y:S01]  /*1330*/  IADD3 R30, P0, PT, R22, -R20, RZ ;  /* 0x80000014161e7210 */ /* 0x000fe20007f1e0ff */
[----:B------:R-:W-:Y:S01]  /*1340*/  IMAD.MOV.U32 R25, RZ, RZ, R22 ;  /* 0x000000ffff197224 */ /* 0x000fe200078e0016 */
[----:B------:R-:W-:Y:S01]  /*1350*/  PRMT R31, RZ, 0x7610, R31 ;  /* 0x00007610ff1f7816 */ /* 0x000fe2000000001f */
[----:B------:R-:W-:Y:S02]  /*1360*/  IMAD.MOV.U32 R29, RZ, RZ, R23 ;  /* 0x000000ffff1d7224 */ /* 0x000fe400078e0017 */
[----:B------:R-:W-:Y:S01]  /*1370*/  IMAD.X R28, R23, 0x1, ~R21, P0 ;  /* 0x00000001171c7824 */ /* 0x000fe200000e0e15 */
[----:B------:R-:W-:Y:S07]  /*1380*/  BRA `(.L_x_68) ;  /* 0x0000000000247947 */ /* 0x000fee0003800000 */
.L_x_69:
        /* <DEDUP_REMOVED lines=9> */
.L_x_68:
[----:B------:R-:W-:Y:S05]  /*1420*/  BSYNC.RECONVERGENT B2 ;  /* 0x0000000000027941 */ /* 0x000fea0003800200 */
.L_x_67:
[----:B------:R-:W-:Y:S05]  /*1430*/  BRA `(.L_x_65) ;  /* 0x0000000000447947 */ /* 0x000fea0003800000 */
.L_x_66:
[----:B------:R-:W0:Y:S01]  /*1440*/  LDCU.64 UR8, c[0x0][0x3e0] ;  /* 0x00007c00ff0877ac */ /* 0x000e220008000a00 */
[----:B------:R-:W-:Y:S01]  /*1450*/  ISETP.GT.U32.AND P2, PT, R27, R10, PT ;  /* 0x0000000a1b00720c */ /* 0x000fe20003f44070 */
[----:B------:R-:W-:Y:S01]  /*1460*/  IMAD.MOV.U32 R31, RZ, RZ, 0x1 ;  /* 0x00000001ff1f7424 */ /* 0x000fe200078e00ff */
[----:B------:R-:W1:Y:S02]  /*1470*/  LDCU.64 UR6, c[0x0][0x3d8] ;  /* 0x00007b00ff0677ac */ /* 0x000e640008000a00 */
[----:B------:R-:W-:Y:S01]  /*1480*/  ISETP.GT.AND.EX P2, PT, R26, R9, PT, P2 ;  /* 0x000000091a00720c */ /* 0x000fe20003f44320 */
[----:B------:R-:W-:Y:S02]  /*1490*/  IMAD.MOV.U32 R30, RZ, RZ, R33 ;  /* 0x000000ffff1e7224 */ /* 0x000fe400078e0021 */
[----:B------:R-:W-:Y:S01]  /*14a0*/  IMAD.MOV.U32 R28, RZ, RZ, R32 ;  /* 0x000000ffff1c7224 */ /* 0x000fe200078e0020 */
[C---:B0-----:R-:W-:Y:S02]  /*14b0*/  ISETP.NE.U32.AND P1, PT, R36.reuse, UR8, PT ;  /* 0x0000000824007c0c */ /* 0x041fe4000bf25070 */
[----:B------:R-:W-:-:S02]  /*14c0*/  ISETP.NE.U32.AND P0, PT, R36, UR8, PT ;  /* 0x0000000824007c0c */ /* 0x000fc4000bf05070 */
[----:B------:R-:W-:Y:S02]  /*14d0*/  ISETP.NE.AND.EX P1, PT, R37, UR9, PT, P1 ;  /* 0x0000000925007c0c */ /* 0x000fe4000bf25310 */
[----:B-1----:R-:W-:Y:S02]  /*14e0*/  IADD3 R25, P3, PT, R33, UR6, RZ ;  /* 0x0000000621197c10 */ /* 0x002fe4000ff7e0ff */
[----:B------:R-:W-:Y:S02]  /*14f0*/  PLOP3.LUT P1, PT, P1, P2, PT, 0x20, 0x2 ;  /* 0x000000000002781c */ /* 0x000fe40000f24470 */
[----:B------:R-:W-:Y:S02]  /*1500*/  ISETP.NE.AND.EX P0, PT, R37, UR9, PT, P0 ;  /* 0x0000000925007c0c */ /* 0x000fe4000bf05300 */
[----:B------:R-:W-:Y:S02]  /*1510*/  IADD3.X R29, PT, PT, R32, UR7, RZ, P3, !PT ;  /* 0x00000007201d7c10 */ /* 0x000fe40009ffe4ff */
[----:B------:R-:W-:-:S07]  /*1520*/  PLOP3.LUT P0, PT, P0, PT, PT, 0x8, 0x80 ;  /* 0x000000000080781c */ /* 0x000fce000070e170 */
[----:B------:R-:W-:Y:S05]  /*1530*/  @!P1 BREAK.RELIABLE B0 ;  /* 0x0000000000009942 */ /* 0x000fea0003800100 */
[----:B------:R-:W-:Y:S05]  /*1540*/  @!P1 BRA `(.L_x_74) ;  /* 0x0000000000089947 */ /* 0x000fea0003800000 */
.L_x_65:
[----:B------:R-:W-:Y:S05]  /*1550*/  BSYNC.RELIABLE B0 ;  /* 0x0000000000007941 */ /* 0x000fea0003800100 */
.L_x_61:
[----:B------:R-:W-:Y:S05]  /*1560*/  BRA `(.L_x_75) ;  /* 0xfffffff400d87947 */ /* 0x000fea000383ffff */
.L_x_74:
[----:B------:R-:W-:Y:S05]  /*1570*/  BSYNC.RECONVERGENT B1 ;  /* 0x0000000000017941 */ /* 0x000fea0003800200 */
.L_x_60:
[----:B------:R-:W-:Y:S05]  /*1580*/  WARPSYNC.ALL ;  /* 0x0000000000007948 */ /* 0x000fea0003800000 */
[----:B------:R-:W-:Y:S05]  /*1590*/  BRA `(.L_x_76) ;  /* 0x0000000800c47947 */ /* 0x000fea0003800000 */
.L_x_59:
[----:B------:R-:W-:Y:S01]  /*15a0*/  BSSY.RECONVERGENT B1, `(.L_x_76) ;  /* 0x00000b0000017945 */ /* 0x000fe20003800200 */
[----:B------:R-:W-:Y:S01]  /*15b0*/  IMAD.MOV.U32 R32, RZ, RZ, 0x1 ;  /* 0x00000001ff207424 */ /* 0x000fe200078e00ff */
[----:B------:R-:W-:Y:S01]  /*15c0*/  CS2R R14, SRZ ;  /* 0x00000000000e7805 */ /* 0x000fe2000001ff00 */
[----:B------:R-:W-:Y:S01]  /*15d0*/  IMAD.MOV.U32 R33, RZ, RZ, RZ ;  /* 0x000000ffff217224 */ /* 0x000fe200078e00ff */
[----:B------:R-:W-:Y:S01]  /*15e0*/  PRMT R34, RZ, 0x7610, R34 ;  /* 0x00007610ff227816 */ /* 0x000fe20000000022 */
[----:B------:R-:W-:Y:S02]  /*15f0*/  IMAD.MOV.U32 R24, RZ, RZ, RZ ;  /* 0x000000ffff187224 */ /* 0x000fe400078e00ff */
[----:B------:R-:W-:-:S07]  /*1600*/  IMAD.MOV.U32 R13, RZ, RZ, RZ ;  /* 0x000000ffff0d7224 */ /* 0x000fce00078e00ff */
.L_x_93:
        /* <DEDUP_REMOVED lines=13> */
[----:B------:R-:W1:Y:S01]  /*16e0*/  LDCU.64 UR6, c[0x0][0x3d8] ;  /* 0x00007b00ff0677ac */ /* 0x000e620008000a00 */
[----:B------:R-:W-:Y:S02]  /*16f0*/  IMAD.MOV.U32 R28, RZ, RZ, R9 ;  /* 0x000000ffff1c7224 */ /* 0x000fe400078e0009 */
[----:B------:R-:W-:-:S09]  /*1700*/  IMAD.MOV.U32 R29, RZ, RZ, R12 ;  /* 0x000000ffff1d7224 */ /* 0x000fd200078e000c */
[C---:B------:R-:W-:Y:S02]  /*1710*/  @!P0 LEA R22, P1, R24.reuse, R3, 0x2 ;  /* 0x0000000318168211 */ /* 0x040fe400078210ff */
[C---:B------:R-:W-:Y:S02]  /*1720*/  @!P0 IADD3 R25, P2, PT, R24.reuse, 0x1, RZ ;  /* 0x0000000118198810 */ /* 0x040fe40007f5e0ff */
[--C-:B------:R-:W-:Y:S02]  /*1730*/  @!P0 LEA.HI.X R23, R24, R4, R15.reuse, 0x2, P1 ;  /* 0x0000000418178211 */ /* 0x100fe400008f140f */
[----:B0-----:R-:W-:Y:S01]  /*1740*/  ISETP.GE.U32.AND P1, PT, R32, UR8, PT ;  /* 0x0000000820007c0c */ /* 0x001fe2000bf26070 */
[----:B------:R-:W-:Y:S02]  /*1750*/  @!P0 IMAD.X R26, RZ, RZ, R15, P2 ;  /* 0x000000ffff1a8224 */ /* 0x000fe400010e060f */
[----:B------:R1:W-:Y:S01]  /*1760*/  @!P0 STG.E desc[UR18][R22.64], R27 ;  /* 0x0000001b16008986 */ /* 0x0003e2000c101912 */
[----:B------:R-:W-:Y:S01]  /*1770*/  ISETP.GE.AND.EX P1, PT, R33, UR9, PT, P1 ;  /* 0x0000000921007c0c */ /* 0x000fe2000bf26310 */
[----:B------:R-:W-:-:S02]  /*1780*/  @!P0 IMAD.MOV.U32 R15, RZ, RZ, R26 ;  /* 0x000000ffff0f8224 */ /* 0x000fc400078e001a */
[----:B------:R-:W-:Y:S02]  /*1790*/  @!P0 IMAD.MOV.U32 R24, RZ, RZ, R25 ;  /* 0x000000ffff188224 */ /* 0x000fe400078e0019 */
[----:B------:R-:W-:Y:S01]  /*17a0*/  IMAD.MOV.U32 R25, RZ, RZ, R11 ;  /* 0x000000ffff197224 */ /* 0x000fe200078e000b */
[----:B-1----:R-:W-:-:S04]  /*17b0*/  IADD3 R27, P2, PT, R7, UR6, RZ ;  /* 0x00000006071b7c10 */ /* 0x002fc8000ff5e0ff */
        /* <DEDUP_REMOVED lines=12> */
.L_x_80:
[----:B------:R-:W-:Y:S05]  /*1880*/  BSYNC.RECONVERGENT B2 ;  /* 0x0000000000027941 */ /* 0x000fea0003800200 */
.L_x_79:
[----:B------:R-:W-:Y:S05]  /*1890*/  BRA `(.L_x_81) ;  /* 0x0000000400f87947 */ /* 0x000fea0003800000 */
.L_x_78:
[----:B------:R-:W0:Y:S01]  /*18a0*/  LDCU.64 UR6, c[0x0][0x3e8] ;  /* 0x00007d00ff0677ac */ /* 0x000e220008000a00 */
[----:B------:R-:W-:-:S05]  /*18b0*/  IMAD.U32 R35, RZ, RZ, UR5 ;  /* 0x00000005ff237e24 */ /* 0x000fca000f8e00ff */
[----:B------:R-:W-:Y:S02]  /*18c0*/  SHF.R.S32.HI R35, RZ, 0x1f, R35 ;  /* 0x0000001fff237819 */ /* 0x000fe40000011423 */
[----:B0-----:R-:W-:-:S04]  /*18d0*/  ISETP.GE.U32.AND P0, PT, R5, UR6, PT ;  /* 0x0000000605007c0c */ /* 0x001fc8000bf06070 */
[----:B------:R-:W-:-:S13]  /*18e0*/  ISETP.GE.AND.EX P0, PT, R6, UR7, PT, P0 ;  /* 0x0000000706007c0c */ /* 0x000fda000bf06300 */
        /* <DEDUP_REMOVED lines=55> */
.L_x_88:
        /* <DEDUP_REMOVED lines=11> */
.L_x_87:
[----:B------:R-:W-:Y:S02]  /*1d10*/  IMAD.MOV.U32 R14, RZ, RZ, R25 ;  /* 0x000000ffff0e7224 */ /* 0x000fe400078e0019 */
[----:B------:R-:W-:-:S07]  /*1d20*/  IMAD.MOV.U32 R13, RZ, RZ, R28 ;  /* 0x000000ffff0d7224 */ /* 0x000fce00078e001c */
.L_x_86:
[----:B------:R-:W-:Y:S05]  /*1d30*/  BSYNC.RECONVERGENT B3 ;  /* 0x0000000000037941 */ /* 0x000fea0003800200 */
.L_x_85:
[----:B------:R-:W-:Y:S01]  /*1d40*/  IADD3 R30, P0, PT, R36, -R22, RZ ;  /* 0x80000016241e7210 */ /* 0x000fe20007f1e0ff */
[----:B------:R-:W-:Y:S01]  /*1d50*/  IMAD.MOV.U32 R25, RZ, RZ, R36 ;  /* 0x000000ffff197224 */ /* 0x000fe200078e0024 */
[----:B------:R-:W-:Y:S01]  /*1d60*/  PRMT R34, RZ, 0x7610, R34 ;  /* 0x00007610ff227816 */ /* 0x000fe20000000022 */
[----:B------:R-:W-:Y:S02]  /*1d70*/  IMAD.MOV.U32 R29, RZ, RZ, R37 ;  /* 0x000000ffff1d7224 */ /* 0x000fe400078e0025 */
[----:B------:R-:W-:-:S08]  /*1d80*/  IMAD.X R28, R37, 0x1, ~R23, P0 ;  /* 0x00000001251c7824 */ /* 0x000fd000000e0e17 */
.L_x_84:
[----:B------:R-:W-:Y:S05]  /*1d90*/  BSYNC.RECONVERGENT B2 ;  /* 0x0000000000027941 */ /* 0x000fea0003800200 */
.L_x_83:
[----:B------:R-:W-:Y:S05]  /*1da0*/  BRA `(.L_x_81) ;  /* 0x0000000000b47947 */ /* 0x000fea0003800000 */
.L_x_82:
[----:B------:R-:W0:Y:S01]  /*1db0*/  LDCU.64 UR6, c[0x0][0x3e0] ;  /* 0x00007c00ff0677ac */ /* 0x000e220008000a00 */
[----:B------:R-:W-:Y:S02]  /*1dc0*/  PLOP3.LUT P0, PT, PT, PT, PT, 0x80, 0x8 ;  /* 0x000000000008781c */ /* 0x000fe40003f0f070 */
[----:B0-----:R-:W-:-:S04]  /*1dd0*/  ISETP.NE.U32.AND P1, PT, R32, UR6, PT ;  /* 0x0000000620007c0c */ /* 0x001fc8000bf25070 */
        /* <DEDUP_REMOVED lines=26> */
.L_x_92:
        /* <DEDUP_REMOVED lines=11> */
.L_x_91:
[----:B------:R-:W-:Y:S02]  /*2030*/  IMAD.MOV.U32 R13, RZ, RZ, R28 ;  /* 0x000000ffff0d7224 */ /* 0x000fe400078e001c */
[----:B------:R-:W-:Y:S02]  /*2040*/  IMAD.MOV.U32 R14, RZ, RZ, R23 ;  /* 0x000000ffff0e7224 */ /* 0x000fe400078e0017 */
[----:B------:R-:W-:Y:S02]  /*2050*/  IMAD.MOV.U32 R28, RZ, RZ, R35 ;  /* 0x000000ffff1c7224 */ /* 0x000fe400078e0023 */
[----:B------:R-:W-:-:S07]  /*2060*/  IMAD.U32 R30, RZ, RZ, UR5 ;  /* 0x00000005ff1e7e24 */ /* 0x000fce000f8e00ff */
.L_x_90:
[----:B------:R-:W-:Y:S05]  /*2070*/  BSYNC.RECONVERGENT B2 ;  /* 0x0000000000027941 */ /* 0x000fea0003800200 */
.L_x_81:
[----:B------:R-:W-:Y:S05]  /*2080*/  BSYNC.RELIABLE B0 ;  /* 0x0000000000007941 */ /* 0x000fea0003800100 */
.L_x_77:
[----:B------:R-:W-:Y:S05]  /*2090*/  BRA `(.L_x_93) ;  /* 0xfffffff4005c7947 */ /* 0x000fea000383ffff */
.L_x_89:
[----:B------:R-:W-:Y:S05]  /*20a0*/  BSYNC.RECONVERGENT B1 ;  /* 0x0000000000017941 */ /* 0x000fea0003800200 */
.L_x_76:
        /* <DEDUP_REMOVED lines=25> */
.L_x_96:
        /* <DEDUP_REMOVED lines=12> */
.L_x_95:
[----:B------:R-:W-:Y:S05]  /*2300*/  BSYNC.RECONVERGENT B0 ;  /* 0x0000000000007941 */ /* 0x000fea0003800200 */
.L_x_94:
[----:B------:R-:W-:Y:S04]  /*2310*/  STG.E desc[UR18][R18.64], R14 ;  /* 0x0000000e12007986 */ /* 0x000fe8000c101912 */
[----:B------:R-:W-:Y:S01]  /*2320*/  STG.E desc[UR18][R16.64], R24 ;  /* 0x0000001810007986 */ /* 0x000fe2000c101912 */
[----:B------:R-:W-:Y:S05]  /*2330*/  EXIT ;  /* 0x000000000000794d */ /* 0x000fea0003800000 */
.L_x_97:
        /* <DEDUP_REMOVED lines=12> */
.L_x_99:


//--------------------- .nv.shared.reserved.0     --------------------------
	.section	.nv.shared.reserved.0,"aw",@nobits
	.weak		__nv_reservedSMEM_offset_0_alias
	.size		__nv_reservedSMEM_offset_0_alias, 0, 64
	.other		__nv_reservedSMEM_offset_0_alias,@"STO_CUDA_RESERVED_SHARED STV_DEFAULT"
__nv_reservedSMEM_offset_0_alias:
	.zero		0
	.zero		64


//--------------------- .nv.global                --------------------------
	.section	.nv.global,"aw",@nobits
.nv.global:
	.type		_ZN54_INTERNAL_9225101d_23_vertical_slash_index_cu_e44355d24cuda3std3__48in_placeE,@object
	.size		_ZN54_INTERNAL_9225101d_23_vertical_slash_index_cu_e44355d24cuda3std3__48in_placeE,(_ZN54_INTERNAL_9225101d_23_vertical_slash_index_cu_e44355d24cuda3std6ranges3__45__cpo8distanceE - _ZN54_INTERNAL_9225101d_23_vertical_slash_index_cu_e44355d24cuda3std3__48in_placeE)
_ZN54_INTERNAL_9225101d_23_vertical_slash_index_cu_e44355d24cuda3std3__48in_placeE:
	.zero		1
	.type		_ZN54_INTERNAL_9225101d_23_vertical_slash_index_cu_e44355d24cuda3std6ranges3__45__cpo8distanceE,@object
	.size		_ZN54_INTERNAL_9225101d_23_vertical_slash_index_cu_e44355d24cuda3std6ranges3__45__cpo8distanceE,(_ZN54_INTERNAL_9225101d_23_vertical_slash_index_cu_e44355d24cuda3std3__45__cpo6cbeginE - _ZN54_INTERNAL_9225101d_23_vertical_slash_index_cu_e44355d24cuda3std6ranges3__45__cpo8distanceE)
_ZN54_INTERNAL_9225101d_23_vertical_slash_index_cu_e44355d24cuda3std6ranges3__45__cpo8distanceE:
	.zero		1
	.type		_ZN54_INTERNAL_9225101d_23_vertical_slash_index_cu_e44355d24cuda3std3__45__cpo6cbeginE,@object
	.size		_ZN54_INTERNAL_9225101d_23_vertical_slash_index_cu_e44355d24cuda3std3__45__cpo6cbeginE,(_ZN54_INTERNAL_9225101d_23_vertical_slash_index_cu_e44355d24cuda3std6ranges3__45__cpo7advanceE - _ZN54_INTERNAL_9225101d_23_vertical_slash_index_cu_e44355d24cuda3std3__45__cpo6cbeginE)
_ZN54_INTERNAL_9225101d_23_vertical_slash_index_cu_e44355d24cuda3std3__45__cpo6cbeginE:
	.zero		1
	.type		_ZN54_INTERNAL_9225101d_23_vertical_slash_index_cu_e44355d24cuda3std6ranges3__45__cpo7advanceE,@object
	.size		_ZN54_INTERNAL_9225101d_23_vertical_slash_index_cu_e44355d24cuda3std6ranges3__45__cpo7advanceE,(_ZN54_INTERNAL_9225101d_23_vertical_slash_index_cu_e44355d24cuda3std3__45__cpo7crbeginE - _ZN54_INTERNAL_9225101d_23_vertical_slash_index_cu_e44355d24cuda3std6ranges3__45__cpo7advanceE)
_ZN54_INTERNAL_9225101d_23_vertical_slash_index_cu_e44355d24cuda3std6ranges3__45__cpo7advanceE:
	.zero		1
	.type		_ZN54_INTERNAL_9225101d_23_vertical_slash_index_cu_e44355d24cuda3std3__45__cpo7crbeginE,@object
	.size		_ZN54_INTERNAL_9225101d_23_vertical_slash_index_cu_e44355d24cuda3std3__45__cpo7crbeginE,(_ZN54_INTERNAL_9225101d_23_vertical_slash_index_cu_e44355d24cuda3std6ranges3__45__cpo4dataE - _ZN54_INTERNAL_9225101d_23_vertical_slash_index_cu_e44355d24cuda3std3__45__cpo7crbeginE)
_ZN54_INTERNAL_9225101d_23_vertical_slash_index_cu_e44355d24cuda3std3__45__cpo7crbeginE:
	.zero		1
	.type		_ZN54_INTERNAL_9225101d_23_vertical_slash_index_cu_e44355d24cuda3std6ranges3__45__cpo4dataE,@object
	.size		_ZN54_INTERNAL_9225101d_23_vertical_slash_index_cu_e44355d24cuda3std6ranges3__45__cpo4dataE,(_ZN54_INTERNAL_9225101d_23_vertical_slash_index_cu_e44355d24cuda3std6ranges3__45__cpo5beginE - _ZN54_INTERNAL_9225101d_23_vertical_slash_index_cu_e44355d24cuda3std6ranges3__45__cpo4dataE)
_ZN54_INTERNAL_9225101d_23_vertical_slash_index_cu_e44355d24cuda3std6ranges3__45__cpo4dataE:
	.zero		1
	.type		_ZN54_INTERNAL_9225101d_23_vertical_slash_index_cu_e44355d24cuda3std6ranges3__45__cpo5beginE,@object
	.size		_ZN54_INTERNAL_9225101d_23_vertical_slash_index_cu_e44355d24cuda3std6ranges3__45__cpo5beginE,(_ZN54_INTERNAL_9225101d_23_vertical_slash_index_cu_e44355d24cuda3std3__456_GLOBAL__N__9225101d_23_vertical_slash_index_cu_e44355d26ignoreE - _ZN54_INTERNAL_9225101d_23_vertical_slash_index_cu_e44355d24cuda3std6ranges3__45__cpo5beginE)
_ZN54_INTERNAL_9225101d_23_vertical_slash_index_cu_e44355d24cuda3std6ranges3__45__cpo5beginE:
	.zero		1
	.type		_ZN54_INTERNAL_9225101d_23_vertical_slash_index_cu_e44355d24cuda3std3__456_GLOBAL__N__9225101d_23_vertical_slash_index_cu_e44355d26ignoreE,@object
	.size		_ZN54_INTERNAL_9225101d_23_vertical_slash_index_cu_e44355d24cuda3std3__456_GLOBAL__N__9225101d_23_vertical_slash_index_cu_e44355d26ignoreE,(_ZN54_INTERNAL_9225101d_23_vertical_slash_index_cu_e44355d24cuda3std6ranges3__45__cpo4sizeE - _ZN54_INTERNAL_9225101d_23_vertical_slash_index_cu_e44355d24cuda3std3__456_GLOBAL__N__9225101d_23_vertical_slash_index_cu_e44355d26ignoreE)
_ZN54_INTERNAL_9225101d_23_vertical_slash_index_cu_e44355d24cuda3std3__456_GLOBAL__N__9225101d_23_vertical_slash_index_cu_e44355d26ignoreE:
	.zero		1
	.type		_ZN54_INTERNAL_9225101d_23_vertical_slash_index_cu_e44355d24cuda3std6ranges3__45__cpo4sizeE,@object
	.size		_ZN54_INTERNAL_9225101d_23_vertical_slash_index_cu_e44355d24cuda3std6ranges3__45__cpo4sizeE,(_ZN54_INTERNAL_9225101d_23_vertical_slash_index_cu_e44355d24cuda3std3__45__cpo5beginE - _ZN54_INTERNAL_9225101d_23_vertical_slash_index_cu_e44355d24cuda3std6ranges3__45__cpo4sizeE)
_ZN54_INTERNAL_9225101d_23_vertical_slash_index_cu_e44355d24cuda3std6ranges3__45__cpo4sizeE:
	.zero		1
	.type		_ZN54_INTERNAL_9225101d_23_vertical_slash_index_cu_e44355d24cuda3std3__45__cpo5beginE,@object
	.size		_ZN54_INTERNAL_9225101d_23_vertical_slash_index_cu_e44355d24cuda3std3__45__cpo5beginE,(_ZN54_INTERNAL_9225101d_23_vertical_slash_index_cu_e44355d24cuda3std6ranges3__45__cpo6cbeginE - _ZN54_INTERNAL_9225101d_23_vertical_slash_index_cu_e44355d24cuda3std3__45__cpo5beginE)
_ZN54_INTERNAL_9225101d_23_vertical_slash_index_cu_e44355d24cuda3std3__45__cpo5beginE:
	.zero		1
	.type		_ZN54_INTERNAL_9225101d_23_vertical_slash_index_cu_e44355d24cuda3std6ranges3__45__cpo6cbeginE,@object
	.size		_ZN54_INTERNAL_9225101d_23_vertical_slash_index_cu_e44355d24cuda3std6ranges3__45__cpo6cbeginE,(_ZN54_INTERNAL_9225101d_23_vertical_slash_index_cu_e44355d24cuda3std3__45__cpo6rbeginE - _ZN54_INTERNAL_9225101d_23_vertical_slash_index_cu_e44355d24cuda3std6ranges3__45__cpo6cbeginE)
_ZN54_INTERNAL_9225101d_23_vertical_slash_index_cu_e44355d24cuda3std6ranges3__45__cpo6cbeginE:
	.zero		1
	.type		_ZN54_INTERNAL_9225101d_23_vertical_slash_index_cu_e44355d24cuda3std3__45__cpo6rbeginE,@object
	.size		_ZN54_INTERNAL_9225101d_23_vertical_slash_index_cu_e44355d24cuda3std3__45__cpo6rbeginE,(_ZN54_INTERNAL_9225101d_23_vertical_slash_index_cu_e44355d24cuda3std6ranges3__45__cpo4nextE - _ZN54_INTERNAL_9225101d_23_vertical_slash_index_cu_e44355d24cuda3std3__45__cpo6rbeginE)
_ZN54_INTERNAL_9225101d_23_vertical_slash_index_cu_e44355d24cuda3std3__45__cpo6rbeginE:
	.zero		1
	.type		_ZN54_INTERNAL_9225101d_23_vertical_slash_index_cu_e44355d24cuda3std6ranges3__45__cpo4nextE,@object
	.size		_ZN54_INTERNAL_9225101d_23_vertical_slash_index_cu_e44355d24cuda3std6ranges3__45__cpo4nextE,(_ZN54_INTERNAL_9225101d_23_vertical_slash_index_cu_e44355d24cuda3std6ranges3__45__cpo4swapE - _ZN54_INTERNAL_9225101d_23_vertical_slash_index_cu_e44355d24cuda3std6ranges3__45__cpo4nextE)
_ZN54_INTERNAL_9225101d_23_vertical_slash_index_cu_e44355d24cuda3std6ranges3__45__cpo4nextE:
	.zero		1
	.type		_ZN54_INTERNAL_9225101d_23_vertical_slash_index_cu_e44355d24cuda3std6ranges3__45__cpo4swapE,@object
	.size		_ZN54_INTERNAL_9225101d_23_vertical_slash_index_cu_e44355d24cuda3std6ranges3__45__cpo4swapE,(_ZN54_INTERNAL_9225101d_23_vertical_slash_index_cu_e44355d24cuda3std3__420unreachable_sentinelE - _ZN54_INTERNAL_9225101d_23_vertical_slash_index_cu_e44355d24cuda3std6ranges3__45__cpo4swapE)
_ZN54_INTERNAL_9225101d_23_vertical_slash_index_cu_e44355d24cuda3std6ranges3__45__cpo4swapE:
	.zero		1
	.type		_ZN54_INTERNAL_9225101d_23_vertical_slash_index_cu_e44355d24cuda3std3__420unreachable_sentinelE,@object
	.size		_ZN54_INTERNAL_9225101d_23_vertical_slash_index_cu_e44355d24cuda3std3__420unreachable_sentinelE,(_ZN54_INTERNAL_9225101d_23_vertical_slash_index_cu_e44355d26thrust24THRUST_300001_SM_1030_NS6system6detail10sequential3seqE - _ZN54_INTERNAL_9225101d_23_vertical_slash_index_cu_e44355d24cuda3std3__420unreachable_sentinelE)
_ZN54_INTERNAL_9225101d_23_vertical_slash_index_cu_e44355d24cuda3std3__420unreachable_sentinelE:
	.zero		1
	.type		_ZN54_INTERNAL_9225101d_23_vertical_slash_index_cu_e44355d26thrust24THRUST_300001_SM_1030_NS6system6detail10sequential3seqE,@object
	.size		_ZN54_INTERNAL_9225101d_23_vertical_slash_index_cu_e44355d26thrust24THRUST_300001_SM_1030_NS6system6detail10sequential3seqE,(_ZN54_INTERNAL_9225101d_23_vertical_slash_index_cu_e44355d24cuda3std3__45__cpo4cendE - _ZN54_INTERNAL_9225101d_23_vertical_slash_index_cu_e44355d26thrust24THRUST_300001_SM_1030_NS6system6detail10sequential3seqE)
_ZN54_INTERNAL_9225101d_23_vertical_slash_index_cu_e44355d26thrust24THRUST_300001_SM_1030_NS6system6detail10sequential3seqE:
	.zero		1
	.type		_ZN54_INTERNAL_9225101d_23_vertical_slash_index_cu_e44355d24cuda3std3__45__cpo4cendE,@object
	.size		_ZN54_INTERNAL_9225101d_23_vertical_slash_index_cu_e44355d24cuda3std3__45__cpo4cendE,(_ZN54_INTERNAL_9225101d_23_vertical_slash_index_cu_e44355d24cuda3std6ranges3__45__cpo9iter_swapE - _ZN54_INTERNAL_9225101d_23_vertical_slash_index_cu_e44355d24cuda3std3__45__cpo4cendE)
_ZN54_INTERNAL_9225101d_23_vertical_slash_index_cu_e44355d24cuda3std3__45__cpo4cendE:
	.zero		1
	.type		_ZN54_INTERNAL_9225101d_23_vertical_slash_index_cu_e44355d24cuda3std6ranges3__45__cpo9iter_swapE,@object
	.size		_ZN54_INTERNAL_9225101d_23_vertical_slash_index_cu_e44355d24cuda3std6ranges3__45__cpo9iter_swapE,(_ZN54_INTERNAL_9225101d_23_vertical_slash_index_cu_e44355d24cuda3std3__45__cpo5crendE - _ZN54_INTERNAL_9225101d_23_vertical_slash_index_cu_e44355d24cuda3std6ranges3__45__cpo9iter_swapE)
_ZN54_INTERNAL_9225101d_23_vertical_slash_index_cu_e44355d24cuda3std6ranges3__45__cpo9iter_swapE:
	.zero		1
	.type		_ZN54_INTERNAL_9225101d_23_vertical_slash_index_cu_e44355d24cuda3std3__45__cpo5crendE,@object
	.size		_ZN54_INTERNAL_9225101d_23_vertical_slash_index_cu_e44355d24cuda3std3__45__cpo5crendE,(_ZN54_INTERNAL_9225101d_23_vertical_slash_index_cu_e44355d24cuda3std6ranges3__45__cpo5cdataE - _ZN54_INTERNAL_9225101d_23_vertical_slash_index_cu_e44355d24cuda3std3__45__cpo5crendE)
_ZN54_INTERNAL_9225101d_23_vertical_slash_index_cu_e44355d24cuda3std3__45__cpo5crendE:
	.zero		1
	.type		_ZN54_INTERNAL_9225101d_23_vertical_slash_index_cu_e44355d24cuda3std6ranges3__45__cpo5cdataE,@object
	.size		_ZN54_INTERNAL_9225101d_23_vertical_slash_index_cu_e44355d24cuda3std6ranges3__45__cpo5cdataE,(_ZN54_INTERNAL_9225101d_23_vertical_slash_index_cu_e44355d24cuda3std6ranges3__45__cpo3endE - _ZN54_INTERNAL_9225101d_23_vertical_slash_index_cu_e44355d24cuda3std6ranges3__45__cpo5cdataE)
_ZN54_INTERNAL_9225101d_23_vertical_slash_index_cu_e44355d24cuda3std6ranges3__45__cpo5cdataE:
	.zero		1
	.type		_ZN54_INTERNAL_9225101d_23_vertical_slash_index_cu_e44355d24cuda3std6ranges3__45__cpo3endE,@object
	.size		_ZN54_INTERNAL_9225101d_23_vertical_slash_index_cu_e44355d24cuda3std6ranges3__45__cpo3endE,(_ZN54_INTERNAL_9225101d_23_vertical_slash_index_cu_e44355d24cuda3std3__419piecewise_constructE - _ZN54_INTERNAL_9225101d_23_vertical_slash_index_cu_e44355d24cuda3std6ranges3__45__cpo3endE)
_ZN54_INTERNAL_9225101d_23_vertical_slash_index_cu_e44355d24cuda3std6ranges3__45__cpo3endE:
	.zero		1
	.type		_ZN54_INTERNAL_9225101d_23_vertical_slash_index_cu_e44355d24cuda3std3__419piecewise_constructE,@object
	.size		_ZN54_INTERNAL_9225101d_23_vertical_slash_index_cu_e44355d24cuda3std3__419piecewise_constructE,(_ZN54_INTERNAL_9225101d_23_vertical_slash_index_cu_e44355d24cuda3std6ranges3__45__cpo5ssizeE - _ZN54_INTERNAL_9225101d_23_vertical_slash_index_cu_e44355d24cuda3std3__419piecewise_constructE)
_ZN54_INTERNAL_9225101d_23_vertical_slash_index_cu_e44355d24cuda3std3__419piecewise_constructE:
	.zero		1
	.type		_ZN54_INTERNAL_9225101d_23_vertical_slash_index_cu_e44355d24cuda3std6ranges3__45__cpo5ssizeE,@object
	.size		_ZN54_INTERNAL_9225101d_23_vertical_slash_index_cu_e44355d24cuda3std6ranges3__45__cpo5ssizeE,(_ZN54_INTERNAL_9225101d_23_vertical_slash_index_cu_e44355d24cuda3std3__45__cpo3endE - _ZN54_INTERNAL_9225101d_23_vertical_slash_index_cu_e44355d24cuda3std6ranges3__45__cpo5ssizeE)
_ZN54_INTERNAL_9225101d_23_vertical_slash_index_cu_e44355d24cuda3std6ranges3__45__cpo5ssizeE:
	.zero		1
	.type		_ZN54_INTERNAL_9225101d_23_vertical_slash_index_cu_e44355d24cuda3std3__45__cpo3endE,@object
	.size		_ZN54_INTERNAL_9225101d_23_vertical_slash_index_cu_e44355d24cuda3std3__45__cpo3endE,(_ZN54_INTERNAL_9225101d_23_vertical_slash_index_cu_e44355d24cuda3std6ranges3__45__cpo4cendE - _ZN54_INTERNAL_9225101d_23_vertical_slash_index_cu_e44355d24cuda3std3__45__cpo3endE)
_ZN54_INTERNAL_9225101d_23_vertical_slash_index_cu_e44355d24cuda3std3__45__cpo3endE:
	.zero		1
	.type		_ZN54_INTERNAL_9225101d_23_vertical_slash_index_cu_e44355d24cuda3std6ranges3__45__cpo4cendE,@object
	.size		_ZN54_INTERNAL_9225101d_23_vertical_slash_index_cu_e44355d24cuda3std6ranges3__45__cpo4cendE,(_ZN54_INTERNAL_9225101d_23_vertical_slash_index_cu_e44355d24cuda3std3__45__cpo4rendE - _ZN54_INTERNAL_9225101d_23_vertical_slash_index_cu_e44355d24cuda3std6ranges3__45__cpo4cendE)
_ZN54_INTERNAL_9225101d_23_vertical_slash_index_cu_e44355d24cuda3std6ranges3__45__cpo4cendE:
	.zero		1
	.type		_ZN54_INTERNAL_9225101d_23_vertical_slash_index_cu_e44355d24cuda3std3__45__cpo4rendE,@object
	.size		_ZN54_INTERNAL_9225101d_23_vertical_slash_index_cu_e44355d24cuda3std3__45__cpo4rendE,(_ZN54_INTERNAL_9225101d_23_vertical_slash_index_cu_e44355d24cuda3std6ranges3__45__cpo4prevE - _ZN54_INTERNAL_9225101d_23_vertical_slash_index_cu_e44355d24cuda3std3__45__cpo4rendE)
_ZN54_INTERNAL_9225101d_23_vertical_slash_index_cu_e44355d24cuda3std3__45__cpo4rendE:
	.zero		1
	.type		_ZN54_INTERNAL_9225101d_23_vertical_slash_index_cu_e44355d24cuda3std6ranges3__45__cpo4prevE,@object
	.size		_ZN54_INTERNAL_9225101d_23_vertical_slash_index_cu_e44355d24cuda3std6ranges3__45__cpo4prevE,(_ZN54_INTERNAL_9225101d_23_vertical_slash_index_cu_e44355d24cuda3std6ranges3__45__cpo9iter_moveE - _ZN54_INTERNAL_9225101d_23_vertical_slash_index_cu_e44355d24cuda3std6ranges3__45__cpo4prevE)
_ZN54_INTERNAL_9225101d_23_vertical_slash_index_cu_e44355d24cuda3std6ranges3__45__cpo4prevE:
	.zero		1
	.type		_ZN54_INTERNAL_9225101d_23_vertical_slash_index_cu_e44355d24cuda3std6ranges3__45__cpo9iter_moveE,@object
	.size		_ZN54_INTERNAL_9225101d_23_vertical_slash_index_cu_e44355d24cuda3std6ranges3__45__cpo9iter_moveE,(.L_13 - _ZN54_INTERNAL_9225101d_23_vertical_slash_index_cu_e44355d24cuda3std6ranges3__45__cpo9iter_moveE)
_ZN54_INTERNAL_9225101d_23_vertical_slash_index_cu_e44355d24cuda3std6ranges3__45__cpo9iter_moveE:
	.zero		1
.L_13:


//--------------------- .nv.constant0._Z47convert_vertical_slash_indexes_kernel_mergeheadPKiS0_S0_S0_S0_S0_PiS1_S1_S1_llllllb --------------------------
	.section	.nv.constant0._Z47convert_vertical_slash_indexes_kernel_mergeheadPKiS0_S0_S0_S0_S0_PiS1_S1_S1_llllllb,"a",@progbits
	.sectionflags	@""
	.align	4
.nv.constant0._Z47convert_vertical_slash_indexes_kernel_mergeheadPKiS0_S0_S0_S0_S0_PiS1_S1_S1_llllllb:
	.zero		1025


//--------------------- .nv.constant0._Z37convert_vertical_slash_indexes_kernelPKiS0_S0_S0_PiS1_S1_S1_llllllb --------------------------
	.section	.nv.constant0._Z37convert_vertical_slash_indexes_kernelPKiS0_S0_S0_PiS1_S1_S1_llllllb,"a",@progbits
	.sectionflags	@""
	.align	4
.nv.constant0._Z37convert_vertical_slash_indexes_kernelPKiS0_S0_S0_PiS1_S1_S1_llllllb:
	.zero		1009


//--------------------- SYMBOLS --------------------------

	.type		.nv.reservedSmem.offset0,@object
	.size		.nv.reservedSmem.offset0,0x4
